	.headerflags	@"EF_CUDA_TEXMODE_UNIFIED EF_CUDA_64BIT_ADDRESS EF_CUDA_SM86 EF_CUDA_VIRTUAL_SM(EF_CUDA_SM86)"
	.elftype	@"ET_EXEC"


//--------------------- .nv.info                  --------------------------
	.section	.nv.info,"",@"SHT_CUDA_INFO"
	.align	4


	//----- nvinfo : EIATTR_REGCOUNT
	.align		4
        /*0000*/ 	.byte	0x04, 0x2f
        /*0002*/ 	.short	(.L_2 - .L_1)
	.align		4
.L_1:
        /*0004*/ 	.word	index@(triton_red_fused__to_copy_add_amax_amin_clamp_mul_native_layer_norm_reciprocal_10)
        /*0008*/ 	.word	0x00000046


	//----- nvinfo : EIATTR_MIN_STACK_SIZE
	.align		4
.L_2:
        /*000c*/ 	.byte	0x04, 0x12
        /*000e*/ 	.short	(.L_4 - .L_3)
	.align		4
.L_3:
        /*0010*/ 	.word	index@(triton_red_fused__to_copy_add_amax_amin_clamp_mul_native_layer_norm_reciprocal_10)
        /*0014*/ 	.word	0x00000000


	//----- nvinfo : EIATTR_FRAME_SIZE
	.align		4
.L_4:
        /*0018*/ 	.byte	0x04, 0x11
        /*001a*/ 	.short	(.L_6 - .L_5)
	.align		4
.L_5:
        /*001c*/ 	.word	index@(triton_red_fused__to_copy_add_amax_amin_clamp_mul_native_layer_norm_reciprocal_10)
        /*0020*/ 	.word	0x00000000


	//----- nvinfo : EIATTR_MIN_STACK_SIZE
	.align		4
.L_6:
        /*0024*/ 	.byte	0x04, 0x12
        /*0026*/ 	.short	(.L_8 - .L_7)
	.align		4
.L_7:
        /*0028*/ 	.word	index@(triton_red_fused__to_copy_add_amax_amin_clamp_mul_native_layer_norm_reciprocal_10)
        /*002c*/ 	.word	0x00000000
.L_8:


//--------------------- .nv.info.triton_red_fused__to_copy_add_amax_amin_clamp_mul_native_layer_norm_reciprocal_10 --------------------------
	.section	.nv.info.triton_red_fused__to_copy_add_amax_amin_clamp_mul_native_layer_norm_reciprocal_10,"",@"SHT_CUDA_INFO"
	.sectionflags	@""
	.align	4


	//----- nvinfo : EIATTR_CUDA_API_VERSION
	.align		4
        /*0000*/ 	.byte	0x04, 0x37
        /*0002*/ 	.short	(.L_10 - .L_9)
.L_9:
        /*0004*/ 	.word	0x0000007c


	//----- nvinfo : EIATTR_SW2861232_WAR
	.align		4
.L_10:
        /*0008*/ 	.byte	0x01, 0x35
	.zero		2


	//----- nvinfo : EIATTR_PARAM_CBANK
	.align		4
        /*000c*/ 	.byte	0x04, 0x0a
        /*000e*/ 	.short	(.L_12 - .L_11)
	.align		4
.L_11:
        /*0010*/ 	.word	index@(.nv.constant0.triton_red_fused__to_copy_add_amax_amin_clamp_mul_native_layer_norm_reciprocal_10)
        /*0014*/ 	.short	0x0160
        /*0016*/ 	.short	0x0078


	//----- nvinfo : EIATTR_CBANK_PARAM_SIZE
	.align		4
.L_12:
        /*0018*/ 	.byte	0x03, 0x19
        /*001a*/ 	.short	0x0078


	//----- nvinfo : EIATTR_KPARAM_INFO
	.align		4
        /*001c*/ 	.byte	0x04, 0x17
        /*001e*/ 	.short	(.L_14 - .L_13)
.L_13:
        /*0020*/ 	.word	0x00000000
        /*0024*/ 	.short	0x000f
        /*0026*/ 	.short	0x0070
        /*0028*/ 	.byte	0x00, 0xf4, 0x21, 0x00


	//----- nvinfo : EIATTR_KPARAM_INFO
	.align		4
.L_14:
        /*002c*/ 	.byte	0x04, 0x17
        /*002e*/ 	.short	(.L_16 - .L_15)
.L_15:
        /*0030*/ 	.word	0x00000000
        /*0034*/ 	.short	0x000e
        /*0036*/ 	.short	0x006c
        /*0038*/ 	.byte	0x00, 0xf0, 0x11, 0x00


	//----- nvinfo : EIATTR_KPARAM_INFO
	.align		4
.L_16:
        /*003c*/ 	.byte	0x04, 0x17
        /*003e*/ 	.short	(.L_18 - .L_17)
.L_17:
        /*0040*/ 	.word	0x00000000
        /*0044*/ 	.short	0x000d
        /*0046*/ 	.short	0x0068
        /*0048*/ 	.byte	0x00, 0xf0, 0x11, 0x00


	//----- nvinfo : EIATTR_KPARAM_INFO
	.align		4
.L_18:
        /*004c*/ 	.byte	0x04, 0x17
        /*004e*/ 	.short	(.L_20 - .L_19)
.L_19:
        /*0050*/ 	.word	0x00000000
        /*0054*/ 	.short	0x000c
        /*0056*/ 	.short	0x0060
        /*0058*/ 	.byte	0x00, 0xf4, 0x21, 0x00


	//----- nvinfo : EIATTR_KPARAM_INFO
	.align		4
.L_20:
        /*005c*/ 	.byte	0x04, 0x17
        /*005e*/ 	.short	(.L_22 - .L_21)
.L_21:
        /*0060*/ 	.word	0x00000000
        /*0064*/ 	.short	0x000b
        /*0066*/ 	.short	0x0058
        /*0068*/ 	.byte	0x00, 0xf4, 0x21, 0x00


	//----- nvinfo : EIATTR_KPARAM_INFO
	.align		4
.L_22:
        /*006c*/ 	.byte	0x04, 0x17
        /*006e*/ 	.short	(.L_24 - .L_23)
.L_23:
        /*0070*/ 	.word	0x00000000
        /*0074*/ 	.short	0x000a
        /*0076*/ 	.short	0x0050
        /*0078*/ 	.byte	0x00, 0xf4, 0x21, 0x00


	//----- nvinfo : EIATTR_KPARAM_INFO
	.align		4
.L_24:
        /*007c*/ 	.byte	0x04, 0x17
        /*007e*/ 	.short	(.L_26 - .L_25)
.L_25:
        /*0080*/ 	.word	0x00000000
        /*0084*/ 	.short	0x0009
        /*0086*/ 	.short	0x0048
        /*0088*/ 	.byte	0x00, 0xf4, 0x21, 0x00


	//----- nvinfo : EIATTR_KPARAM_INFO
	.align		4
.L_26:
        /*008c*/ 	.byte	0x04, 0x17
        /*008e*/ 	.short	(.L_28 - .L_27)
.L_27:
        /*0090*/ 	.word	0x00000000
        /*0094*/ 	.short	0x0008
        /*0096*/ 	.short	0x0040
        /*0098*/ 	.byte	0x00, 0xf4, 0x21, 0x00


	//----- nvinfo : EIATTR_KPARAM_INFO
	.align		4
.L_28:
        /*009c*/ 	.byte	0x04, 0x17
        /*009e*/ 	.short	(.L_30 - .L_29)
.L_29:
        /*00a0*/ 	.word	0x00000000
        /*00a4*/ 	.short	0x0007
        /*00a6*/ 	.short	0x0038
        /*00a8*/ 	.byte	0x00, 0xf4, 0x21, 0x00


	//----- nvinfo : EIATTR_KPARAM_INFO
	.align		4
.L_30:
        /*00ac*/ 	.byte	0x04, 0x17
        /*00ae*/ 	.short	(.L_32 - .L_31)
.L_31:
        /*00b0*/ 	.word	0x00000000
        /*00b4*/ 	.short	0x0006
        /*00b6*/ 	.short	0x0030
        /*00b8*/ 	.byte	0x00, 0xf4, 0x21, 0x00


	//----- nvinfo : EIATTR_KPARAM_INFO
	.align		4
.L_32:
        /*00bc*/ 	.byte	0x04, 0x17
        /*00be*/ 	.short	(.L_34 - .L_33)
.L_33:
        /*00c0*/ 	.word	0x00000000
        /*00c4*/ 	.short	0x0005
        /*00c6*/ 	.short	0x0028
        /*00c8*/ 	.byte	0x00, 0xf4, 0x21, 0x00


	//----- nvinfo : EIATTR_KPARAM_INFO
	.align		4
.L_34:
        /*00cc*/ 	.byte	0x04, 0x17
        /*00ce*/ 	.short	(.L_36 - .L_35)
.L_35:
        /*00d0*/ 	.word	0x00000000
        /*00d4*/ 	.short	0x0004
        /*00d6*/ 	.short	0x0020
        /*00d8*/ 	.byte	0x00, 0xf4, 0x21, 0x00


	//----- nvinfo : EIATTR_KPARAM_INFO
	.align		4
.L_36:
        /*00dc*/ 	.byte	0x04, 0x17
        /*00de*/ 	.short	(.L_38 - .L_37)
.L_37:
        /*00e0*/ 	.word	0x00000000
        /*00e4*/ 	.short	0x0003
        /*00e6*/ 	.short	0x0018
        /*00e8*/ 	.byte	0x00, 0xf4, 0x21, 0x00


	//----- nvinfo : EIATTR_KPARAM_INFO
	.align		4
.L_38:
        /*00ec*/ 	.byte	0x04, 0x17
        /*00ee*/ 	.short	(.L_40 - .L_39)
.L_39:
        /*00f0*/ 	.word	0x00000000
        /*00f4*/ 	.short	0x0002
        /*00f6*/ 	.short	0x0010
        /*00f8*/ 	.byte	0x00, 0xf4, 0x21, 0x00


	//----- nvinfo : EIATTR_KPARAM_INFO
	.align		4
.L_40:
        /*00fc*/ 	.byte	0x04, 0x17
        /*00fe*/ 	.short	(.L_42 - .L_41)
.L_41:
        /*0100*/ 	.word	0x00000000
        /*0104*/ 	.short	0x0001
        /*0106*/ 	.short	0x0008
        /*0108*/ 	.byte	0x00, 0xf4, 0x21, 0x00


	//----- nvinfo : EIATTR_KPARAM_INFO
	.align		4
.L_42:
        /*010c*/ 	.byte	0x04, 0x17
        /*010e*/ 	.short	(.L_44 - .L_43)
.L_43:
        /*0110*/ 	.word	0x00000000
        /*0114*/ 	.short	0x0000
        /*0116*/ 	.short	0x0000
        /*0118*/ 	.byte	0x00, 0xf4, 0x21, 0x00


	//----- nvinfo : EIATTR_MAXREG_COUNT
	.align		4
.L_44:
        /*011c*/ 	.byte	0x03, 0x1b
        /*011e*/ 	.short	0x00ff


	//----- nvinfo : EIATTR_COOP_GROUP_MASK_REGIDS
	.align		4
        /*0120*/ 	.byte	0x04, 0x29
        /*0122*/ 	.short	(.L_46 - .L_45)


	//   ....[0]....
.L_45:
        /*0124*/ 	.word	0xffffffff


	//   ....[1]....
        /*0128*/ 	.word	0xffffffff


	//   ....[2]....
        /*012c*/ 	.word	0xffffffff


	//   ....[3]....
        /*0130*/ 	.word	0xffffffff


	//   ....[4]....
        /*0134*/ 	.word	0xffffffff


	//   ....[5]....
        /*0138*/ 	.word	0xffffffff


	//   ....[6]....
        /*013c*/ 	.word	0xffffffff


	//   ....[7]....
        /*0140*/ 	.word	0xffffffff


	//   ....[8]....
        /*0144*/ 	.word	0xffffffff


	//   ....[9]....
        /*0148*/ 	.word	0xffffffff


	//   ....[10]....
        /*014c*/ 	.word	0xffffffff


	//   ....[11]....
        /*0150*/ 	.word	0xffffffff


	//   ....[12]....
        /*0154*/ 	.word	0xffffffff


	//   ....[13]....
        /*0158*/ 	.word	0xffffffff


	//   ....[14]....
        /*015c*/ 	.word	0xffffffff


	//   ....[15]....
        /*0160*/ 	.word	0xffffffff


	//   ....[16]....
        /*0164*/ 	.word	0xffffffff


	//   ....[17]....
        /*0168*/ 	.word	0xffffffff


	//   ....[18]....
        /*016c*/ 	.word	0xffffffff


	//   ....[19]....
        /*0170*/ 	.word	0xffffffff


	//   ....[20]....
        /*0174*/ 	.word	0xffffffff


	//   ....[21]....
        /*0178*/ 	.word	0xffffffff


	//   ....[22]....
        /*017c*/ 	.word	0xffffffff


	//   ....[23]....
        /*0180*/ 	.word	0xffffffff


	//   ....[24]....
        /*0184*/ 	.word	0xffffffff


	//   ....[25]....
        /*0188*/ 	.word	0xffffffff


	//   ....[26]....
        /*018c*/ 	.word	0xffffffff


	//   ....[27]....
        /*0190*/ 	.word	0xffffffff


	//   ....[28]....
        /*0194*/ 	.word	0xffffffff


	//   ....[29]....
        /*0198*/ 	.word	0xffffffff


	//   ....[30]....
        /*019c*/ 	.word	0xffffffff


	//   ....[31]....
        /*01a0*/ 	.word	0xffffffff


	//   ....[32]....
        /*01a4*/ 	.word	0xffffffff


	//   ....[33]....
        /*01a8*/ 	.word	0xffffffff


	//   ....[34]....
        /*01ac*/ 	.word	0xffffffff


	//   ....[35]....
        /*01b0*/ 	.word	0xffffffff


	//   ....[36]....
        /*01b4*/ 	.word	0xffffffff


	//   ....[37]....
        /*01b8*/ 	.word	0xffffffff


	//   ....[38]....
        /*01bc*/ 	.word	0xffffffff


	//   ....[39]....
        /*01c0*/ 	.word	0xffffffff


	//----- nvinfo : EIATTR_COOP_GROUP_INSTR_OFFSETS
	.align		4
.L_46:
        /*01c4*/ 	.byte	0x04, 0x28
        /*01c6*/ 	.short	(.L_48 - .L_47)


	//   ....[0]....
.L_47:
        /*01c8*/ 	.word	0x00001cf0


	//   ....[1]....
        /*01cc*/ 	.word	0x00001f00


	//   ....[2]....
        /*01d0*/ 	.word	0x00002030


	//   ....[3]....
        /*01d4*/ 	.word	0x000020b0


	//   ....[4]....
        /*01d8*/ 	.word	0x00002100


	//   ....[5]....
        /*01dc*/ 	.word	0x00002250


	//   ....[6]....
        /*01e0*/ 	.word	0x000022c0


	//   ....[7]....
        /*01e4*/ 	.word	0x00002360


	//   ....[8]....
        /*01e8*/ 	.word	0x00002410


	//   ....[9]....
        /*01ec*/ 	.word	0x00002440


	//   ....[10]....
        /*01f0*/ 	.word	0x000024b0


	//   ....[11]....
        /*01f4*/ 	.word	0x00002570


	//   ....[12]....
        /*01f8*/ 	.word	0x000025a0


	//   ....[13]....
        /*01fc*/ 	.word	0x00002680


	//   ....[14]....
        /*0200*/ 	.word	0x000026d0


	//   ....[15]....
        /*0204*/ 	.word	0x000027e0


	//   ....[16]....
        /*0208*/ 	.word	0x000027f0


	//   ....[17]....
        /*020c*/ 	.word	0x00002830


	//   ....[18]....
        /*0210*/ 	.word	0x00002880


	//   ....[19]....
        /*0214*/ 	.word	0x00002960


	//   ....[20]....
        /*0218*/ 	.word	0x000029e0


	//   ....[21]....
        /*021c*/ 	.word	0x00002a00


	//   ....[22]....
        /*0220*/ 	.word	0x00002af0


	//   ....[23]....
        /*0224*/ 	.word	0x00002b50


	//   ....[24]....
        /*0228*/ 	.word	0x00003b30


	//   ....[25]....
        /*022c*/ 	.word	0x00003b80


	//   ....[26]....
        /*0230*/ 	.word	0x00003c00


	//   ....[27]....
        /*0234*/ 	.word	0x00003cd0


	//   ....[28]....
        /*0238*/ 	.word	0x00003d70


	//   ....[29]....
        /*023c*/ 	.word	0x00003db0


	//   ....[30]....
        /*0240*/ 	.word	0x00003e10


	//   ....[31]....
        /*0244*/ 	.word	0x00003e70


	//   ....[32]....
        /*0248*/ 	.word	0x00003e90


	//   ....[33]....
        /*024c*/ 	.word	0x00003f10


	//   ....[34]....
        /*0250*/ 	.word	0x00003f30


	//   ....[35]....
        /*0254*/ 	.word	0x00003f80


	//   ....[36]....
        /*0258*/ 	.word	0x00003fb0


	//   ....[37]....
        /*025c*/ 	.word	0x00004080


	//   ....[38]....
        /*0260*/ 	.word	0x000040e0


	//   ....[39]....
        /*0264*/ 	.word	0x00004120


	//----- nvinfo : EIATTR_EXIT_INSTR_OFFSETS
	.align		4
.L_48:
        /*0268*/ 	.byte	0x04, 0x1c
        /*026a*/ 	.short	(.L_50 - .L_49)


	//   ....[0]....
.L_49:
        /*026c*/ 	.word	0x000050e0


	//   ....[1]....
        /*0270*/ 	.word	0x00005100


	//----- nvinfo : EIATTR_REQNTID
	.align		4
.L_50:
        /*0274*/ 	.byte	0x04, 0x10
        /*0276*/ 	.short	(.L_52 - .L_51)
.L_51:
        /*0278*/ 	.word	0x00000100
        /*027c*/ 	.word	0x00000001
        /*0280*/ 	.word	0x00000001
.L_52:


//--------------------- .nv.callgraph             --------------------------
	.section	.nv.callgraph,"",@"SHT_CUDA_CALLGRAPH"
	.align	4
	.sectionentsize	8
	.align		4
        /*0000*/ 	.word	0x00000000
	.align		4
        /*0004*/ 	.word	0xffffffff
	.align		4
        /*0008*/ 	.word	0x00000000
	.align		4
        /*000c*/ 	.word	0xfffffffe
	.align		4
        /*0010*/ 	.word	0x00000000
	.align		4
        /*0014*/ 	.word	0xfffffffd
	.align		4
        /*0018*/ 	.word	0x00000000
	.align		4
        /*001c*/ 	.word	0xfffffffc


//--------------------- .nv.rel.action            --------------------------
	.section	.nv.rel.action,"",@"SHT_CUDA_RELOCINFO"
	.align	8
	.sectionentsize	8
        /*0000*/ 	.byte	0x73, 0x00, 0x00, 0x00, 0x00, 0x00, 0x00, 0x00, 0x00, 0x00, 0x00, 0x11, 0x25, 0x00, 0x05, 0x36


//--------------------- .nv.constant4             --------------------------
	.section	.nv.constant4,"a",@progbits
	.align	8
	.align		8
.nv.constant4:
        /*0000*/ 	.dword	_$_str


//--------------------- .nv.constant0.triton_red_fused__to_copy_add_amax_amin_clamp_mul_native_layer_norm_reciprocal_10 --------------------------
	.section	.nv.constant0.triton_red_fused__to_copy_add_amax_amin_clamp_mul_native_layer_norm_reciprocal_10,"a",@progbits
	.sectionflags	@""
	.align	4
.nv.constant0.triton_red_fused__to_copy_add_amax_amin_clamp_mul_native_layer_norm_reciprocal_10:
	.zero		472


//--------------------- .text.triton_red_fused__to_copy_add_amax_amin_clamp_mul_native_layer_norm_reciprocal_10 --------------------------
	.section	.text.triton_red_fused__to_copy_add_amax_amin_clamp_mul_native_layer_norm_reciprocal_10,"ax",@progbits
	.sectionflags	@"SHF_BARRIERS=1"
	.sectioninfo	@"SHI_REGISTERS=70"
	.align	128
        .global         triton_red_fused__to_copy_add_amax_amin_clamp_mul_native_layer_norm_reciprocal_10
        .type           triton_red_fused__to_copy_add_amax_amin_clamp_mul_native_layer_norm_reciprocal_10,@function
        .size           triton_red_fused__to_copy_add_amax_amin_clamp_mul_native_layer_norm_reciprocal_10,(.L_x_5 - triton_red_fused__to_copy_add_amax_amin_clamp_mul_native_layer_norm_reciprocal_10)
        .other          triton_red_fused__to_copy_add_amax_amin_clamp_mul_native_layer_norm_reciprocal_10,@"STO_CUDA_ENTRY STV_DEFAULT"
triton_red_fused__to_copy_add_amax_amin_clamp_mul_native_layer_norm_reciprocal_10:
.text.triton_red_fused__to_copy_add_amax_amin_clamp_mul_native_layer_norm_reciprocal_10:
[----:B------:R-:W-:Y:S02]  /*0000*/  IMAD.MOV.U32 R1, RZ, RZ, c[0x0][0x28] ;  /* 0x00000a00ff017624 */ /* 0x000fe400078e00ff */
[----:B------:R-:W0:Y:S01]  /*0010*/  S2UR UR12, SR_CTAID.X ;  /* 0x00000000000c79c3 */ /* 0x000e220000002500 */
[----:B------:R-:W-:Y:S01]  /*0020*/  UMOV UR6, 0x2 ;  /* 0x0000000200067882 */ /* 0x000fe20000000000 */
[----:B------:R-:W-:Y:S01]  /*0030*/  PRMT R0, RZ, 0x7610, R0 ;  /* 0x00007610ff007816 */ /* 0x000fe20000000000 */
[----:B------:R-:W-:Y:S02]  /*0040*/  ULDC.64 UR4, c[0x0][0x180] ;  /* 0x0000600000047ab9 */ /* 0x000fe40000000a00 */
[----:B------:R-:W-:Y:S02]  /*0050*/  ULDC.64 UR10, c[0x0][0x118] ;  /* 0x00004600000a7ab9 */ /* 0x000fe40000000a00 */
[----:B0-----:R-:W-:Y:S02]  /*0060*/  UISETP.GE.AND UP1, UPT, UR12, 0xe10, UPT ;  /* 0x00000e100c00788c */ /* 0x001fe4000bf26270 */
[----:B------:R-:W-:-:S04]  /*0070*/  UIMAD.WIDE UR4, UR12, UR6, UR4 ;  /* 0x000000060c0472a5 */ /* 0x000fc8000f8e0204 */
[----:B------:R-:W-:Y:S02]  /*0080*/  PLOP3.LUT P0, PT, PT, PT, UP1, 0x80, 0x0 ;  /* 0x000000000000781c */ /* 0x000fe40003f0f018 */
[----:B------:R-:W-:Y:S02]  /*0090*/  IMAD.U32 R2, RZ, RZ, UR4 ;  /* 0x00000004ff027e24 */ /* 0x000fe4000f8e00ff */
[----:B------:R-:W-:Y:S01]  /*00a0*/  IMAD.U32 R3, RZ, RZ, UR5 ;  /* 0x00000005ff037e24 */ /* 0x000fe2000f8e00ff */
[----:B------:R-:W-:Y:S02]  /*00b0*/  ULDC.64 UR4, c[0x0][0x188] ;  /* 0x0000620000047ab9 */ /* 0x000fe40000000a00 */
[----:B------:R-:W-:-:S06]  /*00c0*/  UIMAD.WIDE UR4, UR12, UR6, UR4 ;  /* 0x000000060c0472a5 */ /* 0x000fcc000f8e0204 */
[----:B------:R-:W2:Y:S01]  /*00d0*/  @!P0 LDG.E.EL.U16 R0, [R2.64] ;  /* 0x0000000a02008981 */ /* 0x000ea2000c2e1500 */
[----:B------:R-:W-:Y:S01]  /*00e0*/  PLOP3.LUT P0, PT, PT, PT, UP1, 0x80, 0x0 ;  /* 0x000000000000781c */ /* 0x000fe20003f0f018 */
[----:B------:R-:W-:Y:S01]  /*00f0*/  IMAD.U32 R4, RZ, RZ, UR4 ;  /* 0x00000004ff047e24 */ /* 0x000fe2000f8e00ff */
[----:B------:R-:W-:Y:S01]  /*0100*/  PRMT R6, RZ, 0x7610, R6 ;  /* 0x00007610ff067816 */ /* 0x000fe20000000006 */
[----:B------:R-:W-:Y:S01]  /*0110*/  IMAD.U32 R5, RZ, RZ, UR5 ;  /* 0x00000005ff057e24 */ /* 0x000fe2000f8e00ff */
[----:B------:R-:W-:-:S09]  /*0120*/  ULDC.64 UR4, c[0x0][0x168] ;  /* 0x00005a0000047ab9 */ /* 0x000fd20000000a00 */
[----:B------:R0:W3:Y:S01]  /*0130*/  @!P0 LDG.E.EL.U16 R6, [R4.64] ;  /* 0x0000000a04068981 */ /* 0x0000e2000c2e1500 */
[----:B------:R-:W-:Y:S01]  /*0140*/  UIADD3 UR4, UP0, UR4, 0x6000, URZ ;  /* 0x0000600004047890 */ /* 0x000fe2000ff1e03f */
[----:B------:R-:W-:Y:S01]  /*0150*/  IMAD.MOV.U32 R43, RZ, RZ, RZ ;  /* 0x000000ffff2b7224 */ /* 0x000fe200078e00ff */
[----:B------:R-:W-:Y:S01]  /*0160*/  CS2R R8, SRZ ;  /* 0x0000000000087805 */ /* 0x000fe2000001ff00 */
[----:B------:R-:W-:Y:S01]  /*0170*/  CS2R R10, SRZ ;  /* 0x00000000000a7805 */ /* 0x000fe2000001ff00 */
[----:B------:R-:W-:Y:S01]  /*0180*/  CS2R R44, SRZ ;  /* 0x00000000002c7805 */ /* 0x000fe2000001ff00 */
[----:B------:R-:W-:Y:S01]  /*0190*/  IMAD.MOV.U32 R47, RZ, RZ, RZ ;  /* 0x000000ffff2f7224 */ /* 0x000fe200078e00ff */
[----:B------:R-:W-:Y:S01]  /*01a0*/  CS2R R48, SRZ ;  /* 0x0000000000307805 */ /* 0x000fe2000001ff00 */
[----:B------:R-:W-:Y:S01]  /*01b0*/  CS2R R50, SRZ ;  /* 0x0000000000327805 */ /* 0x000fe2000001ff00 */
[----:B------:R-:W-:Y:S01]  /*01c0*/  CS2R R52, SRZ ;  /* 0x0000000000347805 */ /* 0x000fe2000001ff00 */
[----:B0-----:R-:W-:Y:S01]  /*01d0*/  CS2R R4, SRZ ;  /* 0x0000000000047805 */ /* 0x001fe2000001ff00 */
[----:B------:R-:W-:Y:S01]  /*01e0*/  CS2R R56, SRZ ;  /* 0x0000000000387805 */ /* 0x000fe2000001ff00 */
[----:B------:R-:W-:Y:S01]  /*01f0*/  CS2R R60, SRZ ;  /* 0x00000000003c7805 */ /* 0x000fe2000001ff00 */
[----:B------:R-:W-:Y:S01]  /*0200*/  CS2R R62, SRZ ;  /* 0x00000000003e7805 */ /* 0x000fe2000001ff00 */
[----:B------:R-:W-:Y:S01]  /*0210*/  UIADD3.X UR5, URZ, UR5, URZ, UP0, !UPT ;  /* 0x000000053f057290 */ /* 0x000fe200087fe43f */
[----:B--2---:R-:W-:-:S05]  /*0220*/  IMAD.U32 R7, R0, 0x10000, RZ ;  /* 0x0001000000077824 */ /* 0x004fca00078e00ff */
[----:B------:R-:W-:-:S04]  /*0230*/  FSETP.GE.AND P0, PT, R7, RZ, PT ;  /* 0x000000ff0700720b */ /* 0x000fc80003f06000 */
[----:B------:R-:W-:Y:S01]  /*0240*/  SEL R0, R0, RZ, !P0 ;  /* 0x000000ff00007207 */ /* 0x000fe20004000000 */
[----:B---3--:R-:W-:-:S04]  /*0250*/  IMAD.U32 R2, R6, 0x10000, RZ ;  /* 0x0001000006027824 */ /* 0x008fc800078e00ff */
[----:B------:R-:W-:Y:S01]  /*0260*/  IMAD.U32 R0, R0, 0x10000, RZ ;  /* 0x0001000000007824 */ /* 0x000fe200078e00ff */
[----:B------:R-:W-:-:S03]  /*0270*/  FSETP.GTU.AND P0, PT, R2, RZ, PT ;  /* 0x000000ff0200720b */ /* 0x000fc60003f0c000 */
[----:B------:R-:W-:Y:S02]  /*0280*/  FADD R46, RZ, -R0 ;  /* 0x80000000ff2e7221 */ /* 0x000fe40000000000 */
[----:B------:R-:W0:Y:S01]  /*0290*/  S2R R0, SR_TID.X ;  /* 0x0000000000007919 */ /* 0x000e220000002100 */
[----:B------:R-:W-:Y:S02]  /*02a0*/  SEL R6, R6, RZ, P0 ;  /* 0x000000ff06067207 */ /* 0x000fe40000000000 */
[----:B------:R-:W-:Y:S02]  /*02b0*/  FSETP.NAN.AND P2, PT, R46, R46, PT ;  /* 0x0000002e2e00720b */ /* 0x000fe40003f48000 */
[----:B------:R-:W-:Y:S01]  /*02c0*/  PLOP3.LUT P0, PT, PT, PT, PT, 0x80, 0x0 ;  /* 0x000000000000781c */ /* 0x000fe20003f0f070 */
[----:B------:R-:W-:Y:S02]  /*02d0*/  IMAD.U32 R3, R6, 0x10000, RZ ;  /* 0x0001000006037824 */ /* 0x000fe400078e00ff */
[----:B------:R-:W-:-:S03]  /*02e0*/  CS2R R6, SRZ ;  /* 0x0000000000067805 */ /* 0x000fc6000001ff00 */
[----:B------:R-:W-:-:S05]  /*02f0*/  FSETP.GT.AND P1, PT, R46, R3, PT ;  /* 0x000000032e00720b */ /* 0x000fca0003f24000 */
[----:B------:R-:W-:Y:S02]  /*0300*/  @!P2 FSEL R46, R46, R3, P1 ;  /* 0x000000032e2ea208 */ /* 0x000fe40000800000 */
[----:B------:R-:W-:-:S03]  /*0310*/  CS2R R2, SRZ ;  /* 0x0000000000027805 */ /* 0x000fc6000001ff00 */
[----:B------:R-:W-:Y:S01]  /*0320*/  FMUL R46, R46, 0.0078740157186985015869 ;  /* 0x3c0102042e2e7820 */ /* 0x000fe20000400000 */
[----:B0-----:R-:W-:-:S04]  /*0330*/  IMAD.SHL.U32 R64, R0, 0x8, RZ ;  /* 0x0000000800407824 */ /* 0x001fc800078e00ff */
[C---:B------:R-:W-:Y:S02]  /*0340*/  FSETP.GT.AND P1, PT, R46.reuse, 9.9999997473787516356e-06, PT ;  /* 0x3727c5ac2e00780b */ /* 0x040fe40003f24000 */
[----:B------:R-:W-:Y:S02]  /*0350*/  FSETP.NAN.AND P2, PT, R46, R46, PT ;  /* 0x0000002e2e00720b */ /* 0x000fe40003f48000 */
[----:B------:R-:W-:-:S09]  /*0360*/  LOP3.LUT R64, R64, 0x7f8, RZ, 0xc0, !PT ;  /* 0x000007f840407812 */ /* 0x000fd200078ec0ff */
[----:B------:R-:W-:Y:S02]  /*0370*/  @!P1 FSEL R46, R46, 9.9999997473787516356e-06, P2 ;  /* 0x3727c5ac2e2e9808 */ /* 0x000fe40001000000 */
.L_x_2:
[----:B------:R-:W-:Y:S01]  /*0380*/  LOP3.LUT R31, R43, R64, RZ, 0xfc, !PT ;  /* 0x000000402b1f7212 */ /* 0x000fe200078efcff */
[----:B------:R-:W-:Y:S01]  /*0390*/  IMAD.U32 R14, RZ, RZ, UR12 ;  /* 0x0000000cff0e7e24 */ /* 0x000fe2000f8e00ff */
[----:B------:R-:W-:Y:S01]  /*03a0*/  PLOP3.LUT P2, PT, PT, PT, UP1, 0x40, 0x0 ;  /* 0x000000000000781c */ /* 0x000fe20003f4e818 */
[----:B------:R-:W-:Y:S01]  /*03b0*/  IMAD.MOV.U32 R58, RZ, RZ, 0x4 ;  /* 0x00000004ff3a7424 */ /* 0x000fe200078e00ff */
[C---:B------:R-:W-:Y:S01]  /*03c0*/  ISETP.LT.U32.AND P1, PT, R31.reuse, 0xc00, PT ;  /* 0x00000c001f00780c */ /* 0x040fe20003f21070 */
[----:B------:R-:W-:Y:S01]  /*03d0*/  IMAD R65, R14, 0xc00, R31 ;  /* 0x00000c000e417824 */ /* 0x000fe200078e021f */
[----:B------:R-:W-:Y:S01]  /*03e0*/  CS2R R12, SRZ ;  /* 0x00000000000c7805 */ /* 0x000fe2000001ff00 */
[C---:B------:R-:W-:Y:S01]  /*03f0*/  IMAD.SHL.U32 R36, R31.reuse, 0x2, RZ ;  /* 0x000000021f247824 */ /* 0x040fe200078e00ff */
[----:B------:R-:W-:Y:S01]  /*0400*/  ISETP.LT.U32.AND.EX P1, PT, R2, RZ, P2, P1 ;  /* 0x000000ff0200720c */ /* 0x000fe20001721110 */
[----:B------:R-:W-:Y:S01]  /*0410*/  CS2R R14, SRZ ;  /* 0x00000000000e7805 */ /* 0x000fe2000001ff00 */
[----:B------:R-:W-:Y:S01]  /*0420*/  ISETP.GE.U32.AND P2, PT, R31, 0xc00, PT ;  /* 0x00000c001f00780c */ /* 0x000fe20003f46070 */
[----:B------:R-:W-:Y:S01]  /*0430*/  IMAD.WIDE R26, R65, R58, c[0x0][0x178] ;  /* 0x00005e00411a7625 */ /* 0x000fe200078e023a */
[----:B------:R-:W-:-:S02]  /*0440*/  CS2R R16, SRZ ;  /* 0x0000000000107805 */ /* 0x000fc4000001ff00 */
[----:B------:R-:W-:Y:S02]  /*0450*/  ISETP.GE.U32.AND.EX P2, PT, R2, RZ, PT, P2 ;  /* 0x000000ff0200720c */ /* 0x000fe40003f46120 */
[C---:B------:R-:W-:Y:S02]  /*0460*/  IADD3 R32, P3, R36.reuse, c[0x0][0x170], RZ ;  /* 0x00005c0024207a10 */ /* 0x040fe40007f7e0ff */
[C---:B------:R-:W-:Y:S02]  /*0470*/  IADD3 R34, P4, R36.reuse, c[0x0][0x190], RZ ;  /* 0x0000640024227a10 */ /* 0x040fe40007f9e0ff */
[----:B------:R-:W-:Y:S01]  /*0480*/  SHF.L.U64.HI R28, R31, 0x1, R2 ;  /* 0x000000011f1c7819 */ /* 0x000fe20000010202 */
[----:B------:R0:W2:Y:S01]  /*0490*/  @P1 LDG.E.EF.128 R12, [R26.64] ;  /* 0x0000000a1a0c1981 */ /* 0x0000a2000c0e1d00 */
[----:B------:R-:W-:Y:S01]  /*04a0*/  IADD3 R36, P5, R36, c[0x0][0x198], RZ ;  /* 0x0000660024247a10 */ /* 0x000fe20007fbe0ff */
[----:B------:R-:W-:Y:S01]  /*04b0*/  CS2R R20, SRZ ;  /* 0x0000000000147805 */ /* 0x000fe2000001ff00 */
[----:B------:R-:W-:Y:S01]  /*04c0*/  CS2R R22, SRZ ;  /* 0x0000000000167805 */ /* 0x000fe2000001ff00 */
[----:B------:R-:W-:Y:S01]  /*04d0*/  CS2R R24, SRZ ;  /* 0x0000000000187805 */ /* 0x000fe2000001ff00 */
[C---:B------:R-:W-:Y:S01]  /*04e0*/  IADD3.X R35, R28.reuse, c[0x0][0x194], RZ, P4, !PT ;  /* 0x000065001c237a10 */ /* 0x040fe200027fe4ff */
[----:B------:R-:W-:Y:S01]  /*04f0*/  CS2R R18, SRZ ;  /* 0x0000000000127805 */ /* 0x000fe2000001ff00 */
[----:B------:R-:W-:-:S02]  /*0500*/  IADD3.X R37, R28, c[0x0][0x19c], RZ, P5, !PT ;  /* 0x000067001c257a10 */ /* 0x000fc40002ffe4ff */
[----:B------:R-:W-:Y:S01]  /*0510*/  IADD3.X R33, R28, c[0x0][0x174], RZ, P3, !PT ;  /* 0x00005d001c217a10 */ /* 0x000fe20001ffe4ff */
[----:B0-----:R-:W-:Y:S01]  /*0520*/  CS2R R26, SRZ ;  /* 0x00000000001a7805 */ /* 0x001fe2000001ff00 */
[C---:B------:R-:W-:Y:S01]  /*0530*/  LEA R38, P3, R31.reuse, c[0x0][0x168], 0x2 ;  /* 0x00005a001f267a11 */ /* 0x040fe200078610ff */
[----:B------:R0:W3:Y:S01]  /*0540*/  @!P2 LDG.E.EL.128 R20, [R34.64] ;  /* 0x0000000a2214a981 */ /* 0x0000e2000c2e1d00 */
[----:B------:R-:W-:Y:S02]  /*0550*/  CS2R R28, SRZ ;  /* 0x00000000001c7805 */ /* 0x000fe4000001ff00 */
[--C-:B------:R-:W-:Y:S01]  /*0560*/  LEA.HI.X R39, R31, c[0x0][0x16c], R2.reuse, 0x2, P3 ;  /* 0x00005b001f277a11 */ /* 0x100fe200018f1402 */
[----:B------:R1:W4:Y:S01]  /*0570*/  @!P2 LDG.E.EL.128 R24, [R36.64] ;  /* 0x0000000a2418a981 */ /* 0x000322000c2e1d00 */
[----:B------:R-:W-:Y:S01]  /*0580*/  IADD3 R41, P3, R64, R43, RZ ;  /* 0x0000002b40297210 */ /* 0x000fe20007f7e0ff */
[----:B------:R-:W-:Y:S02]  /*0590*/  CS2R R30, SRZ ;  /* 0x00000000001e7805 */ /* 0x000fe4000001ff00 */
[----:B------:R5:W4:Y:S04]  /*05a0*/  @!P2 LDG.E.EL.128 R16, [R32.64+0x3000] ;  /* 0x0030000a2010a981 */ /* 0x000b28000c2e1d00 */
[----:B------:R1:W4:Y:S01]  /*05b0*/  @!P2 LDG.E.EL.128 R28, [R38.64+0x6000] ;  /* 0x0060000a261ca981 */ /* 0x000322000c2e1d00 */
[----:B-----5:R-:W-:Y:S01]  /*05c0*/  IMAD.X R32, RZ, RZ, R2, P3 ;  /* 0x000000ffff207224 */ /* 0x020fe200018e0602 */
[----:B------:R-:W-:Y:S01]  /*05d0*/  LEA R40, P3, R41, UR4, 0x2 ;  /* 0x0000000429287c11 */ /* 0x000fe2000f8610ff */
[----:B0-----:R-:W-:-:S03]  /*05e0*/  CS2R R34, SRZ ;  /* 0x0000000000227805 */ /* 0x001fc6000001ff00 */
[----:B------:R-:W-:Y:S02]  /*05f0*/  LEA.HI.X R41, R41, UR5, R32, 0x2, P3 ;  /* 0x0000000529297c11 */ /* 0x000fe400098f1420 */
[----:B------:R-:W-:Y:S01]  /*0600*/  CS2R R32, SRZ ;  /* 0x0000000000207805 */ /* 0x000fe2000001ff00 */
[----:B-1----:R-:W-:Y:S01]  /*0610*/  LOP3.LUT R36, R43, 0x4, R64, 0xfe, !PT ;  /* 0x000000042b247812 */ /* 0x002fe200078efe40 */
[----:B------:R-:W-:-:S04]  /*0620*/  IMAD.U32 R59, RZ, RZ, UR12 ;  /* 0x0000000cff3b7e24 */ /* 0x000fc8000f8e00ff */
[----:B------:R0:W5:Y:S01]  /*0630*/  @!P2 LDG.E.EL.128 R32, [R40.64+0x10] ;  /* 0x0000100a2820a981 */ /* 0x000162000c2e1d00 */
[----:B------:R-:W-:Y:S01]  /*0640*/  IMAD R59, R59, 0xc00, R36 ;  /* 0x00000c003b3b7824 */ /* 0x000fe200078e0224 */
[----:B------:R-:W-:Y:S01]  /*0650*/  CS2R R38, SRZ ;  /* 0x0000000000267805 */ /* 0x000fe2000001ff00 */
[----:B------:R-:W-:Y:S02]  /*0660*/  CS2R R36, SRZ ;  /* 0x0000000000247805 */ /* 0x000fe4000001ff00 */
[----:B------:R-:W-:Y:S01]  /*0670*/  IMAD.WIDE R58, R59, R58, c[0x0][0x178] ;  /* 0x00005e003b3a7625 */ /* 0x000fe200078e023a */
[----:B------:R-:W-:-:S03]  /*0680*/  CS2R R42, SRZ ;  /* 0x00000000002a7805 */ /* 0x000fc6000001ff00 */
[----:B------:R-:W-:Y:S01]  /*0690*/  IMAD.MOV.U32 R54, RZ, RZ, 0x2 ;  /* 0x00000002ff367424 */ /* 0x000fe200078e00ff */
[----:B------:R4:W5:Y:S01]  /*06a0*/  @P1 LDG.E.EF.128 R36, [R58.64] ;  /* 0x0000000a3a241981 */ /* 0x000962000c0e1d00 */
[----:B0-----:R-:W-:Y:S02]  /*06b0*/  CS2R R40, SRZ ;  /* 0x0000000000287805 */ /* 0x001fe4000001ff00 */
[----:B------:R-:W-:-:S05]  /*06c0*/  IMAD.WIDE R54, R65, R54, c[0x0][0x160] ;  /* 0x0000580041367625 */ /* 0x000fca00078e0236 */
[----:B------:R0:W5:Y:S02]  /*06d0*/  @P1 LDG.E.EF.128 R40, [R54.64] ;  /* 0x0000000a36281981 */ /* 0x000164000c0e1d00 */
[----:B0-----:R-:W-:Y:S01]  /*06e0*/  IMAD.MOV.U32 R54, RZ, RZ, RZ ;  /* 0x000000ffff367224 */ /* 0x001fe200078e00ff */
[----:B--2---:R-:W-:-:S05]  /*06f0*/  I2FP.F32.S32 R67, R12 ;  /* 0x0000000c00437245 */ /* 0x004fca0000201400 */
[----:B------:R-:W-:Y:S01]  /*0700*/  FMUL R67, R46, R67 ;  /* 0x000000432e437220 */ /* 0x000fe20000400000 */
[----:B---3--:R-:W-:Y:S02]  /*0710*/  IMAD.U32 R12, R20, 0x10000, RZ ;  /* 0x00010000140c7824 */ /* 0x008fe400078e00ff */
[----:B----4-:R-:W-:-:S04]  /*0720*/  IMAD.U32 R59, R24, 0x10000, RZ ;  /* 0x00010000183b7824 */ /* 0x010fc800078e00ff */
[----:B------:R-:W-:Y:S01]  /*0730*/  FFMA R12, R12, R67, R59 ;  /* 0x000000430c0c7223 */ /* 0x000fe2000000003b */
[----:B------:R-:W-:-:S04]  /*0740*/  IMAD.U32 R59, R17, 0x10000, RZ ;  /* 0x00010000113b7824 */ /* 0x000fc800078e00ff */
[----:B------:R-:W-:Y:S01]  /*0750*/  FADD R30, R59, R30 ;  /* 0x0000001e3b1e7221 */ /* 0x000fe20000000000 */
[----:B------:R-:W-:Y:S01]  /*0760*/  IMAD.U32 R59, R16, 0x10000, RZ ;  /* 0x00010000103b7824 */ /* 0x000fe200078e00ff */
[----:B------:R-:W-:-:S03]  /*0770*/  PRMT R16, R17, 0x7632, R16 ;  /* 0x0000763211107816 */ /* 0x000fc60000000010 */
[----:B------:R-:W-:Y:S01]  /*0780*/  FADD R17, R59, R28 ;  /* 0x0000001c3b117221 */ /* 0x000fe20000000000 */
[----:B------:R-:W-:Y:S01]  /*0790*/  IMAD.U32 R59, R18, 0x10000, RZ ;  /* 0x00010000123b7824 */ /* 0x000fe200078e00ff */
[----:B------:R-:W-:Y:S01]  /*07a0*/  PRMT R20, R16, 0x7632, R20 ;  /* 0x0000763210147816 */ /* 0x000fe20000000014 */
[C---:B------:R-:W-:Y:S01]  /*07b0*/  IMAD.U32 R55, R19.reuse, 0x10000, RZ ;  /* 0x0001000013377824 */ /* 0x040fe200078e00ff */
[----:B------:R-:W-:Y:S01]  /*07c0*/  PRMT R18, R18, 0x7632, R18 ;  /* 0x0000763212127816 */ /* 0x000fe20000000012 */
[----:B------:R-:W-:Y:S01]  /*07d0*/  IMAD.U32 R16, R16, 0x10000, RZ ;  /* 0x0001000010107824 */ /* 0x000fe200078e00ff */
[----:B------:R-:W-:Y:S01]  /*07e0*/  PRMT R19, R19, 0x7632, R19 ;  /* 0x0000763213137816 */ /* 0x000fe20000000013 */
[----:B------:R-:W-:Y:S01]  /*07f0*/  IMAD.U32 R28, R20, 0x10000, RZ ;  /* 0x00010000141c7824 */ /* 0x000fe200078e00ff */
[----:B-----5:R-:W-:Y:S01]  /*0800*/  FADD R32, R59, R32 ;  /* 0x000000203b207221 */ /* 0x020fe20000000000 */
[----:B------:R-:W-:Y:S01]  /*0810*/  I2FP.F32.S32 R59, R14 ;  /* 0x0000000e003b7245 */ /* 0x000fe20000201400 */
[----:B------:R-:W-:Y:S01]  /*0820*/  FADD R34, R55, R34 ;  /* 0x0000002237227221 */ /* 0x000fe20000000000 */
[----:B------:R-:W-:Y:S01]  /*0830*/  FADD R31, R16, R31 ;  /* 0x0000001f101f7221 */ /* 0x000fe20000000000 */
[----:B------:R-:W-:Y:S01]  /*0840*/  I2FP.F32.S32 R55, R13 ;  /* 0x0000000d00377245 */ /* 0x000fe20000201400 */
[----:B------:R-:W-:Y:S01]  /*0850*/  IMAD.U32 R14, R18, 0x10000, RZ ;  /* 0x00010000120e7824 */ /* 0x000fe200078e00ff */
[----:B------:R-:W-:Y:S01]  /*0860*/  FMUL R59, R46, R59 ;  /* 0x0000003b2e3b7220 */ /* 0x000fe20000400000 */
[----:B------:R-:W-:Y:S01]  /*0870*/  IMAD.U32 R13, R21, 0x10000, RZ ;  /* 0x00010000150d7824 */ /* 0x000fe200078e00ff */
[----:B------:R-:W-:Y:S01]  /*0880*/  PRMT R20, R20, 0x7632, R20 ;  /* 0x0000763214147816 */ /* 0x000fe20000000014 */
[----:B------:R-:W-:Y:S01]  /*0890*/  IMAD.U32 R18, R19, 0x10000, RZ ;  /* 0x0001000013127824 */ /* 0x000fe200078e00ff */
[----:B------:R-:W-:Y:S01]  /*08a0*/  PRMT R24, R24, 0x7632, R24 ;  /* 0x0000763218187816 */ /* 0x000fe20000000018 */
[----:B------:R-:W-:Y:S01]  /*08b0*/  IMAD.U32 R16, R25, 0x10000, RZ ;  /* 0x0001000019107824 */ /* 0x000fe200078e00ff */
[----:B------:R-:W-:Y:S01]  /*08c0*/  FADD R33, R14, R33 ;  /* 0x000000210e217221 */ /* 0x000fe20000000000 */
[----:B------:R-:W-:Y:S01]  /*08d0*/  FADD R18, R18, R35 ;  /* 0x0000002312127221 */ /* 0x000fe20000000000 */
[----:B------:R-:W-:Y:S01]  /*08e0*/  IMAD.U32 R14, R20, 0x10000, RZ ;  /* 0x00010000140e7824 */ /* 0x000fe200078e00ff */
[----:B------:R-:W-:Y:S01]  /*08f0*/  FFMA R13, R13, R59, R16 ;  /* 0x0000003b0d0d7223 */ /* 0x000fe20000000010 */
[----:B------:R-:W-:Y:S01]  /*0900*/  FMUL R16, R46, R55 ;  /* 0x000000372e107220 */ /* 0x000fe20000400000 */
[----:B------:R-:W-:Y:S01]  /*0910*/  IMAD.U32 R35, R24, 0x10000, RZ ;  /* 0x0001000018237824 */ /* 0x000fe200078e00ff */
[----:B------:R-:W-:Y:S01]  /*0920*/  I2FP.F32.S32 R55, R15 ;  /* 0x0000000f00377245 */ /* 0x000fe20000201400 */
[----:B------:R-:W-:Y:S01]  /*0930*/  FADD R29, R28, R29 ;  /* 0x0000001d1c1d7221 */ /* 0x000fe20000000000 */
[----:B------:R-:W-:Y:S01]  /*0940*/  PRMT R28, R25, 0x7632, R28 ;  /* 0x00007632191c7816 */ /* 0x000fe2000000001c */
[----:B------:R-:W-:Y:S01]  /*0950*/  FFMA R14, R14, R16, R35 ;  /* 0x000000100e0e7223 */ /* 0x000fe20000000023 */
[----:B------:R-:W-:Y:S01]  /*0960*/  PRMT R21, R21, 0x7632, R21 ;  /* 0x0000763215157816 */ /* 0x000fe20000000015 */
[C---:B------:R-:W-:Y:S01]  /*0970*/  IMAD.U32 R35, R26.reuse, 0x10000, RZ ;  /* 0x000100001a237824 */ /* 0x040fe200078e00ff */
[----:B------:R-:W-:Y:S01]  /*0980*/  PRMT R25, R26, 0x7632, R25 ;  /* 0x000076321a197816 */ /* 0x000fe20000000019 */
[C---:B------:R-:W-:Y:S01]  /*0990*/  IMAD.U32 R24, R27.reuse, 0x10000, RZ ;  /* 0x000100001b187824 */ /* 0x040fe200078e00ff */
[----:B------:R-:W-:Y:S01]  /*09a0*/  PRMT R15, R27, 0x7632, R15 ;  /* 0x000076321b0f7816 */ /* 0x000fe2000000000f */
[----:B------:R-:W-:Y:S01]  /*09b0*/  FMUL R26, R46, R55 ;  /* 0x000000372e1a7220 */ /* 0x000fe20000400000 */
[----:B------:R-:W-:-:S02]  /*09c0*/  I2FP.F32.S32 R27, R36 ;  /* 0x00000024001b7245 */ /* 0x000fc40000201400 */
[----:B------:R-:W-:Y:S02]  /*09d0*/  PRMT R20, R23, 0x7632, R20 ;  /* 0x0000763217147816 */ /* 0x000fe40000000014 */
[----:B------:R-:W-:Y:S02]  /*09e0*/  I2FP.F32.S32 R55, R38 ;  /* 0x0000002600377245 */ /* 0x000fe40000201400 */
[----:B------:R-:W-:Y:S01]  /*09f0*/  I2FP.F32.S32 R39, R39 ;  /* 0x0000002700277245 */ /* 0x000fe20000201400 */
[----:B------:R-:W-:Y:S01]  /*0a00*/  IMAD.U32 R16, R21, 0x10000, RZ ;  /* 0x0001000015107824 */ /* 0x000fe200078e00ff */
[C---:B------:R-:W-:Y:S01]  /*0a10*/  PRMT R19, R22.reuse, 0x7632, R19 ;  /* 0x0000763216137816 */ /* 0x040fe20000000013 */
[----:B------:R-:W-:Y:S01]  /*0a20*/  IMAD.U32 R22, R22, 0x10000, RZ ;  /* 0x0001000016167824 */ /* 0x000fe200078e00ff */
[----:B------:R-:W-:Y:S01]  /*0a30*/  I2FP.F32.S32 R37, R37 ;  /* 0x0000002500257245 */ /* 0x000fe20000201400 */
[----:B------:R-:W-:Y:S01]  /*0a40*/  IMAD.U32 R21, R28, 0x10000, RZ ;  /* 0x000100001c157824 */ /* 0x000fe200078e00ff */
[C---:B------:R-:W-:Y:S01]  /*0a50*/  FMUL R27, R46.reuse, R27 ;  /* 0x0000001b2e1b7220 */ /* 0x040fe20000400000 */
[----:B------:R-:W-:Y:S01]  /*0a60*/  IMAD.U32 R23, R23, 0x10000, RZ ;  /* 0x0001000017177824 */ /* 0x000fe200078e00ff */
[----:B------:R-:W-:Y:S01]  /*0a70*/  FMUL R55, R46, R55 ;  /* 0x000000372e377220 */ /* 0x000fe20000400000 */
[----:B------:R-:W-:Y:S01]  /*0a80*/  IMAD.U32 R20, R20, 0x10000, RZ ;  /* 0x0001000014147824 */ /* 0x000fe200078e00ff */
[----:B------:R-:W-:Y:S01]  /*0a90*/  FMUL R39, R46, R39 ;  /* 0x000000272e277220 */ /* 0x000fe20000400000 */
[----:B------:R-:W-:Y:S01]  /*0aa0*/  IMAD.U32 R15, R15, 0x10000, RZ ;  /* 0x000100000f0f7824 */ /* 0x000fe200078e00ff */
[----:B------:R-:W-:Y:S01]  /*0ab0*/  FFMA R16, R16, R26, R21 ;  /* 0x0000001a10107223 */ /* 0x000fe20000000015 */
[----:B------:R-:W-:Y:S01]  /*0ac0*/  FFMA R27, R22, R27, R35 ;  /* 0x0000001b161b7223 */ /* 0x000fe20000000023 */
[----:B------:R-:W-:Y:S01]  /*0ad0*/  FMUL R37, R46, R37 ;  /* 0x000000252e257220 */ /* 0x000fe20000400000 */
[----:B------:R-:W-:Y:S01]  /*0ae0*/  IMAD.U32 R19, R19, 0x10000, RZ ;  /* 0x0001000013137824 */ /* 0x000fe200078e00ff */
[----:B------:R-:W-:Y:S01]  /*0af0*/  FFMA R24, R23, R55, R24 ;  /* 0x0000003717187223 */ /* 0x000fe20000000018 */
[----:B------:R-:W-:Y:S01]  /*0b00*/  IMAD.U32 R26, R25, 0x10000, RZ ;  /* 0x00010000191a7824 */ /* 0x000fe200078e00ff */
[----:B------:R-:W-:Y:S01]  /*0b10*/  FFMA R39, R20, R39, R15 ;  /* 0x0000002714277223 */ /* 0x000fe2000000000f */
[----:B------:R-:W-:Y:S01]  /*0b20*/  PRMT R22, R42, 0x7632, R22 ;  /* 0x000076322a167816 */ /* 0x000fe20000000016 */
[C---:B------:R-:W-:Y:S01]  /*0b30*/  IMAD.U32 R15, R43.reuse, 0x10000, RZ ;  /* 0x000100002b0f7824 */ /* 0x040fe200078e00ff */
[----:B------:R-:W-:-:S02]  /*0b40*/  PRMT R23, R43, 0x7632, R23 ;  /* 0x000076322b177816 */ /* 0x000fc40000000017 */
[----:B------:R-:W-:Y:S02]  /*0b50*/  PRMT R21, R41, 0x7632, R21 ;  /* 0x0000763229157816 */ /* 0x000fe40000000015 */
[----:B------:R-:W-:Y:S01]  /*0b60*/  PRMT R20, R40, 0x7632, R20 ;  /* 0x0000763228147816 */ /* 0x000fe20000000014 */
[----:B------:R-:W-:Y:S01]  /*0b70*/  FFMA R37, R19, R37, R26 ;  /* 0x0000002513257223 */ /* 0x000fe2000000001a */
[----:B------:R-:W-:Y:S01]  /*0b80*/  FFMA R15, R34, R24, R15 ;  /* 0x00000018220f7223 */ /* 0x000fe2000000000f */
[----:B------:R-:W-:Y:S02]  /*0b90*/  IMAD.U32 R26, R22, 0x10000, RZ ;  /* 0x00010000161a7824 */ /* 0x000fe400078e00ff */
[----:B------:R-:W-:Y:S02]  /*0ba0*/  IMAD.U32 R19, R42, 0x10000, RZ ;  /* 0x000100002a137824 */ /* 0x000fe400078e00ff */
[----:B------:R-:W-:Y:S02]  /*0bb0*/  IMAD.U32 R41, R41, 0x10000, RZ ;  /* 0x0001000029297824 */ /* 0x000fe400078e00ff */
[----:B------:R-:W-:-:S02]  /*0bc0*/  IMAD.U32 R40, R40, 0x10000, RZ ;  /* 0x0001000028287824 */ /* 0x000fc400078e00ff */
[----:B------:R-:W-:Y:S02]  /*0bd0*/  IMAD.U32 R23, R23, 0x10000, RZ ;  /* 0x0001000017177824 */ /* 0x000fe400078e00ff */
[----:B------:R-:W-:Y:S02]  /*0be0*/  IMAD.U32 R24, R21, 0x10000, RZ ;  /* 0x0001000015187824 */ /* 0x000fe400078e00ff */
[----:B------:R-:W-:Y:S01]  /*0bf0*/  IMAD.U32 R22, R20, 0x10000, RZ ;  /* 0x0001000014167824 */ /* 0x000fe200078e00ff */
[----:B------:R-:W-:Y:S01]  /*0c00*/  FFMA R19, R32, R27, R19 ;  /* 0x0000001b20137223 */ /* 0x000fe20000000013 */
[----:B------:R-:W-:Y:S01]  /*0c10*/  FFMA R13, R30, R13, R41 ;  /* 0x0000000d1e0d7223 */ /* 0x000fe20000000029 */
[----:B------:R-:W-:Y:S01]  /*0c20*/  FFMA R17, R17, R12, R40 ;  /* 0x0000000c11117223 */ /* 0x000fe20000000028 */
[----:B------:R-:W-:Y:S01]  /*0c30*/  FFMA R18, R18, R39, R23 ;  /* 0x0000002712127223 */ /* 0x000fe20000000017 */
[----:B------:R-:W-:Y:S01]  /*0c40*/  FFMA R20, R33, R37, R26 ;  /* 0x0000002521147223 */ /* 0x000fe2000000001a */
[----:B------:R-:W-:Y:S01]  /*0c50*/  FFMA R16, R31, R16, R24 ;  /* 0x000000101f107223 */ /* 0x000fe20000000018 */
[----:B------:R-:W-:Y:S01]  /*0c60*/  FFMA R14, R29, R14, R22 ;  /* 0x0000000e1d0e7223 */ /* 0x000fe20000000016 */
[----:B------:R-:W-:Y:S01]  /*0c70*/  IMAD.MOV.U32 R22, RZ, RZ, 0x3f800000 ;  /* 0x3f800000ff167424 */ /* 0x000fe200078e00ff */
[----:B------:R-:W-:Y:S01]  /*0c80*/  CS2R R38, SRZ ;  /* 0x0000000000267805 */ /* 0x000fe2000001ff00 */
[----:B------:R-:W-:Y:S01]  /*0c90*/  IMAD.MOV.U32 R30, RZ, RZ, RZ ;  /* 0x000000ffff1e7224 */ /* 0x000fe200078e00ff */
[----:B------:R-:W-:Y:S01]  /*0ca0*/  CS2R R42, SRZ ;  /* 0x00000000002a7805 */ /* 0x000fe2000001ff00 */
[----:B------:R-:W-:-:S02]  /*0cb0*/  IMAD.MOV.U32 R25, RZ, RZ, RZ ;  /* 0x000000ffff197224 */ /* 0x000fc400078e00ff */
[----:B------:R-:W-:Y:S02]  /*0cc0*/  IMAD.MOV.U32 R32, RZ, RZ, RZ ;  /* 0x000000ffff207224 */ /* 0x000fe400078e00ff */
[----:B------:R-:W-:Y:S02]  /*0cd0*/  IMAD.MOV.U32 R23, RZ, RZ, 0x3f800000 ;  /* 0x3f800000ff177424 */ /* 0x000fe400078e00ff */
[----:B------:R-:W-:Y:S02]  /*0ce0*/  IMAD.MOV.U32 R24, RZ, RZ, 0x3f800000 ;  /* 0x3f800000ff187424 */ /* 0x000fe400078e00ff */
[----:B------:R-:W-:Y:S02]  /*0cf0*/  IMAD.MOV.U32 R21, RZ, RZ, 0x3f800000 ;  /* 0x3f800000ff157424 */ /* 0x000fe400078e00ff */
[----:B------:R-:W-:Y:S02]  /*0d00*/  IMAD.MOV.U32 R26, RZ, RZ, 0x3f800000 ;  /* 0x3f800000ff1a7424 */ /* 0x000fe400078e00ff */
[----:B------:R-:W-:-:S02]  /*0d10*/  IMAD.MOV.U32 R31, RZ, RZ, 0x3f800000 ;  /* 0x3f800000ff1f7424 */ /* 0x000fc400078e00ff */
[----:B------:R-:W-:Y:S02]  /*0d20*/  IMAD.MOV.U32 R34, RZ, RZ, 0x3f800000 ;  /* 0x3f800000ff227424 */ /* 0x000fe400078e00ff */
[----:B------:R-:W-:Y:S02]  /*0d30*/  IMAD.MOV.U32 R35, RZ, RZ, 0x3f800000 ;  /* 0x3f800000ff237424 */ /* 0x000fe400078e00ff */
[----:B------:R-:W-:Y:S02]  /*0d40*/  IMAD.MOV.U32 R27, RZ, RZ, R17 ;  /* 0x000000ffff1b7224 */ /* 0x000fe400078e0011 */
[----:B------:R-:W-:Y:S02]  /*0d50*/  IMAD.MOV.U32 R29, RZ, RZ, R13 ;  /* 0x000000ffff1d7224 */ /* 0x000fe400078e000d */
[----:B------:R-:W-:Y:S02]  /*0d60*/  IMAD.MOV.U32 R36, RZ, RZ, R19 ;  /* 0x000000ffff247224 */ /* 0x000fe400078e0013 */
[----:B------:R-:W-:-:S02]  /*0d70*/  IMAD.MOV.U32 R41, RZ, RZ, R15 ;  /* 0x000000ffff297224 */ /* 0x000fc400078e000f */
[----:B------:R-:W-:Y:S02]  /*0d80*/  IMAD.MOV.U32 R28, RZ, RZ, R14 ;  /* 0x000000ffff1c7224 */ /* 0x000fe400078e000e */
[----:B------:R-:W-:Y:S02]  /*0d90*/  IMAD.MOV.U32 R33, RZ, RZ, R16 ;  /* 0x000000ffff217224 */ /* 0x000fe400078e0010 */
[----:B------:R-:W-:Y:S02]  /*0da0*/  IMAD.MOV.U32 R40, RZ, RZ, R20 ;  /* 0x000000ffff287224 */ /* 0x000fe400078e0014 */
[----:B------:R-:W-:Y:S01]  /*0db0*/  IMAD.MOV.U32 R37, RZ, RZ, R18 ;  /* 0x000000ffff257224 */ /* 0x000fe200078e0012 */
[----:B------:R-:W-:Y:S05]  /*0dc0*/  @P0 BRA `(.L_x_0) ;  /* 0x0000070000000947 */ /* 0x000fea0003800000 */
[----:B------:R-:W-:Y:S01]  /*0dd0*/  FADD R22, R3, 1 ;  /* 0x3f80000003167421 */ /* 0x000fe20000000000 */
[----:B------:R-:W-:Y:S01]  /*0de0*/  FADD R12, R17, -R52 ;  /* 0x80000034110c7221 */ /* 0x000fe20000000000 */
[----:B------:R-:W-:Y:S01]  /*0df0*/  FADD R24, R5, 1 ;  /* 0x3f80000005187421 */ /* 0x000fe20000000000 */
[----:B------:R-:W-:Y:S01]  /*0e00*/  FADD R23, R4, 1 ;  /* 0x3f80000004177421 */ /* 0x000fe20000000000 */
[----:B------:R-:W-:Y:S01]  /*0e10*/  FMUL R27, R22, 0.25 ;  /* 0x3e800000161b7820 */ /* 0x000fe20000400000 */
[----:B------:R-:W-:Y:S01]  /*0e20*/  FMUL R29, R12, 0.25 ;  /* 0x3e8000000c1d7820 */ /* 0x000fe20000400000 */
[----:B------:R-:W-:Y:S01]  /*0e30*/  FSETP.GT.AND P3, PT, |R22|, 8.50705917302346158658e+37, PT ;  /* 0x7e8000001600780b */ /* 0x000fe20003f64200 */
[----:B------:R-:W-:Y:S01]  /*0e40*/  FADD R25, R14, -R53 ;  /* 0x800000350e197221 */ /* 0x000fe20000000000 */
[----:B------:R-:W-:Y:S01]  /*0e50*/  FSETP.GEU.AND P6, PT, |R22|, 1.175494350822287508e-38, PT ;  /* 0x008000001600780b */ /* 0x000fe20003fce200 */
[----:B------:R-:W-:Y:S01]  /*0e60*/  FMUL R33, R24, 0.25 ;  /* 0x3e80000018217820 */ /* 0x000fe20000400000 */
[----:B------:R-:W-:Y:S01]  /*0e70*/  FSEL R27, R27, R22, P3 ;  /* 0x000000161b1b7208 */ /* 0x000fe20001800000 */
[----:B------:R-:W-:Y:S01]  /*0e80*/  FADD R21, R6, 1 ;  /* 0x3f80000006157421 */ /* 0x000fe20000000000 */
[----:B------:R-:W-:Y:S01]  /*0e90*/  FSEL R29, R29, R12, P3 ;  /* 0x0000000c1d1d7208 */ /* 0x000fe20001800000 */
[----:B------:R-:W-:Y:S01]  /*0ea0*/  FMUL R26, R23, 0.25 ;  /* 0x3e800000171a7820 */ /* 0x000fe20000400000 */
[C---:B------:R-:W-:Y:S01]  /*0eb0*/  FSETP.GEU.AND P3, PT, |R24|.reuse, 1.175494350822287508e-38, PT ;  /* 0x008000001800780b */ /* 0x040fe20003f6e200 */
[----:B------:R-:W-:Y:S01]  /*0ec0*/  FMUL R28, R25, 0.25 ;  /* 0x3e800000191c7820 */ /* 0x000fe20000400000 */
[----:B------:R-:W-:Y:S01]  /*0ed0*/  FSETP.GT.AND P2, PT, |R24|, 8.50705917302346158658e+37, PT ;  /* 0x7e8000001800780b */ /* 0x000fe20003f44200 */
[----:B------:R-:W-:Y:S01]  /*0ee0*/  FMUL R30, R21, 0.25 ;  /* 0x3e800000151e7820 */ /* 0x000fe20000400000 */
[C---:B------:R-:W-:Y:S01]  /*0ef0*/  FSETP.GEU.AND P4, PT, |R23|.reuse, 1.175494350822287508e-38, PT ;  /* 0x008000001700780b */ /* 0x040fe20003f8e200 */
[----:B------:R-:W-:Y:S01]  /*0f00*/  FADD R32, R16, -R57 ;  /* 0x8000003910207221 */ /* 0x000fe20000000000 */
[----:B------:R-:W-:Y:S01]  /*0f10*/  FSETP.GT.AND P5, PT, |R23|, 8.50705917302346158658e+37, PT ;  /* 0x7e8000001700780b */ /* 0x000fe20003fa4200 */
[----:B------:R-:W-:Y:S01]  /*0f20*/  @!P6 FMUL R27, R27, 16777216 ;  /* 0x4b8000001b1be820 */ /* 0x000fe20000400000 */
[----:B------:R-:W-:Y:S01]  /*0f30*/  FSEL R33, R33, R24, P2 ;  /* 0x0000001821217208 */ /* 0x000fe20001000000 */
[----:B------:R-:W-:Y:S01]  /*0f40*/  @!P6 FMUL R29, R29, 16777216 ;  /* 0x4b8000001d1de820 */ /* 0x000fe20000400000 */
[----:B------:R-:W-:Y:S01]  /*0f50*/  FSETP.GT.AND P6, PT, |R21|, 8.50705917302346158658e+37, PT ;  /* 0x7e8000001500780b */ /* 0x000fe20003fc4200 */
[----:B------:R-:W-:Y:S01]  /*0f60*/  FMUL R37, R32, 0.25 ;  /* 0x3e80000020257820 */ /* 0x000fe20000400000 */
[----:B------:R-:W-:Y:S01]  /*0f70*/  FSEL R26, R26, R23, P5 ;  /* 0x000000171a1a7208 */ /* 0x000fe20002800000 */
[----:B------:R-:W-:Y:S01]  /*0f80*/  @!P3 FMUL R33, R33, 16777216 ;  /* 0x4b8000002121b820 */ /* 0x000fe20000400000 */
[----:B------:R-:W-:Y:S01]  /*0f90*/  FSEL R31, R28, R25, P5 ;  /* 0x000000191c1f7208 */ /* 0x000fe20002800000 */
[----:B------:R-:W0:Y:S01]  /*0fa0*/  MUFU.RCP R27, R27 ;  /* 0x0000001b001b7308 */ /* 0x000e220000001000 */
[----:B------:R-:W-:Y:S01]  /*0fb0*/  FSETP.GEU.AND P5, PT, |R21|, 1.175494350822287508e-38, PT ;  /* 0x008000001500780b */ /* 0x000fe20003fae200 */
[----:B------:R-:W-:Y:S01]  /*0fc0*/  @!P4 FMUL R26, R26, 16777216 ;  /* 0x4b8000001a1ac820 */ /* 0x000fe20000400000 */
[----:B------:R-:W-:Y:S01]  /*0fd0*/  FSEL R34, R30, R21, P6 ;  /* 0x000000151e227208 */ /* 0x000fe20003000000 */
[----:B------:R-:W-:Y:S01]  /*0fe0*/  FADD R30, R13, -R56 ;  /* 0x800000380d1e7221 */ /* 0x000fe20000000000 */
[----:B------:R-:W-:Y:S01]  /*0ff0*/  FSEL R37, R37, R32, P6 ;  /* 0x0000002025257208 */ /* 0x000fe20003000000 */
[----:B------:R-:W-:Y:S01]  /*1000*/  @!P4 FMUL R31, R31, 16777216 ;  /* 0x4b8000001f1fc820 */ /* 0x000fe20000400000 */
[----:B------:R-:W-:Y:S01]  /*1010*/  FADD R39, R19, -R60 ;  /* 0x8000003c13277221 */ /* 0x000fe20000000000 */
[----:B------:R-:W1:Y:S01]  /*1020*/  MUFU.RCP R33, R33 ;  /* 0x0000002100217308 */ /* 0x000e620000001000 */
[----:B------:R-:W-:Y:S01]  /*1030*/  FMUL R35, R30, 0.25 ;  /* 0x3e8000001e237820 */ /* 0x000fe20000400000 */
[----:B------:R-:W-:Y:S01]  /*1040*/  FADD R38, R20, -R61 ;  /* 0x8000003d14267221 */ /* 0x000fe20000000000 */
[----:B------:R-:W-:-:S03]  /*1050*/  FMUL R40, R39, 0.25 ;  /* 0x3e80000027287820 */ /* 0x000fc60000400000 */
[----:B------:R-:W-:Y:S01]  /*1060*/  @!P5 FMUL R34, R34, 16777216 ;  /* 0x4b8000002222d820 */ /* 0x000fe20000400000 */
[----:B------:R-:W-:Y:S01]  /*1070*/  FSEL R35, R35, R30, P2 ;  /* 0x0000001e23237208 */ /* 0x000fe20001000000 */
[----:B------:R2:W3:Y:S01]  /*1080*/  MUFU.RCP R28, R26 ;  /* 0x0000001a001c7308 */ /* 0x0004e20000001000 */
[----:B0-----:R-:W-:Y:S01]  /*1090*/  FFMA R27, R27, R29, R52 ;  /* 0x0000001d1b1b7223 */ /* 0x001fe20000000034 */
[----:B------:R-:W-:Y:S01]  /*10a0*/  @!P5 FMUL R37, R37, 16777216 ;  /* 0x4b8000002525d820 */ /* 0x000fe20000400000 */
[----:B------:R-:W-:Y:S01]  /*10b0*/  FMUL R43, R38, 0.25 ;  /* 0x3e800000262b7820 */ /* 0x000fe20000400000 */
[----:B------:R-:W-:-:S04]  /*10c0*/  @!P3 FMUL R35, R35, 16777216 ;  /* 0x4b8000002323b820 */ /* 0x000fc80000400000 */
[----:B------:R-:W0:Y:S01]  /*10d0*/  MUFU.RCP R34, R34 ;  /* 0x0000002200227308 */ /* 0x000e220000001000 */
[----:B--2---:R-:W-:Y:S01]  /*10e0*/  FADD R26, R7, 1 ;  /* 0x3f800000071a7421 */ /* 0x004fe20000000000 */
[----:B-1----:R-:W-:-:S03]  /*10f0*/  FFMA R29, R33, R35, R56 ;  /* 0x00000023211d7223 */ /* 0x002fc60000000038 */
[C---:B------:R-:W-:Y:S01]  /*1100*/  FMUL R35, R26.reuse, 0.25 ;  /* 0x3e8000001a237820 */ /* 0x040fe20000400000 */
[C---:B------:R-:W-:Y:S02]  /*1110*/  FSETP.GEU.AND P6, PT, |R26|.reuse, 1.175494350822287508e-38, PT ;  /* 0x008000001a00780b */ /* 0x040fe40003fce200 */
[----:B------:R-:W-:Y:S01]  /*1120*/  FSETP.GT.AND P3, PT, |R26|, 8.50705917302346158658e+37, PT ;  /* 0x7e8000001a00780b */ /* 0x000fe20003f64200 */
[----:B---3--:R-:W-:Y:S01]  /*1130*/  FFMA R28, R28, R31, R53 ;  /* 0x0000001f1c1c7223 */ /* 0x008fe20000000035 */
[----:B------:R-:W-:Y:S02]  /*1140*/  FADD R31, R8, 1 ;  /* 0x3f800000081f7421 */ /* 0x000fe40000000000 */
[----:B------:R-:W-:Y:S01]  /*1150*/  FSEL R36, R35, R26, P3 ;  /* 0x0000001a23247208 */ /* 0x000fe20001800000 */
[----:B------:R-:W-:Y:S01]  /*1160*/  FADD R35, R10, 1 ;  /* 0x3f8000000a237421 */ /* 0x000fe20000000000 */
[C---:B------:R-:W-:Y:S01]  /*1170*/  FMUL R42, R31.reuse, 0.25 ;  /* 0x3e8000001f2a7820 */ /* 0x040fe20000400000 */
[----:B------:R-:W-:Y:S01]  /*1180*/  FSETP.GT.AND P5, PT, |R31|, 8.50705917302346158658e+37, PT ;  /* 0x7e8000001f00780b */ /* 0x000fe20003fa4200 */
[----:B0-----:R-:W-:Y:S01]  /*1190*/  FFMA R33, R34, R37, R57 ;  /* 0x0000002522217223 */ /* 0x001fe20000000039 */
[----:B------:R-:W-:Y:S01]  /*11a0*/  FSEL R40, R40, R39, P3 ;  /* 0x0000002728287208 */ /* 0x000fe20001800000 */
[----:B------:R-:W-:Y:S01]  /*11b0*/  FADD R34, R9, 1 ;  /* 0x3f80000009227421 */ /* 0x000fe20000000000 */
[----:B------:R-:W-:Y:S01]  /*11c0*/  @!P6 FMUL R36, R36, 16777216 ;  /* 0x4b8000002424e820 */ /* 0x000fe20000400000 */
[----:B------:R-:W-:-:S02]  /*11d0*/  FSETP.GEU.AND P4, PT, |R35|, 1.175494350822287508e-38, PT ;  /* 0x008000002300780b */ /* 0x000fc40003f8e200 */
[----:B------:R-:W-:Y:S01]  /*11e0*/  FSEL R41, R42, R31, P5 ;  /* 0x0000001f2a297208 */ /* 0x000fe20002800000 */
[C---:B------:R-:W-:Y:S01]  /*11f0*/  FMUL R42, R35.reuse, 0.25 ;  /* 0x3e800000232a7820 */ /* 0x040fe20000400000 */
[----:B------:R-:W0:Y:S01]  /*1200*/  MUFU.RCP R37, R36 ;  /* 0x0000002400257308 */ /* 0x000e220000001000 */
[----:B------:R-:W-:Y:S01]  /*1210*/  FSETP.GT.AND P3, PT, |R35|, 8.50705917302346158658e+37, PT ;  /* 0x7e8000002300780b */ /* 0x000fe20003f64200 */
[----:B------:R-:W-:Y:S01]  /*1220*/  @!P6 FMUL R40, R40, 16777216 ;  /* 0x4b8000002828e820 */ /* 0x000fe20000400000 */
[----:B------:R-:W-:Y:S02]  /*1230*/  FSETP.GEU.AND P2, PT, |R31|, 1.175494350822287508e-38, PT ;  /* 0x008000001f00780b */ /* 0x000fe40003f4e200 */
[----:B------:R-:W-:Y:S02]  /*1240*/  FSETP.GEU.AND P6, PT, |R34|, 1.175494350822287508e-38, PT ;  /* 0x008000002200780b */ /* 0x000fe40003fce200 */
[----:B------:R-:W-:Y:S01]  /*1250*/  FSEL R66, R42, R35, P3 ;  /* 0x000000232a427208 */ /* 0x000fe20001800000 */
[----:B------:R-:W-:Y:S01]  /*1260*/  FADD R42, R18, -R63 ;  /* 0x8000003f122a7221 */ /* 0x000fe20000000000 */
[----:B------:R-:W-:Y:S01]  /*1270*/  FSEL R55, R43, R38, P5 ;  /* 0x000000262b377208 */ /* 0x000fe20002800000 */
[C---:B------:R-:W-:Y:S01]  /*1280*/  FMUL R43, R34.reuse, 0.25 ;  /* 0x3e800000222b7820 */ /* 0x040fe20000400000 */
[----:B------:R-:W-:Y:S01]  /*1290*/  FSETP.GT.AND P5, PT, |R34|, 8.50705917302346158658e+37, PT ;  /* 0x7e8000002200780b */ /* 0x000fe20003fa4200 */
[----:B------:R-:W-:-:S03]  /*12a0*/  @!P4 FMUL R66, R66, 16777216 ;  /* 0x4b8000004242c820 */ /* 0x000fc60000400000 */
[----:B------:R-:W-:Y:S01]  /*12b0*/  FSEL R58, R43, R34, P5 ;  /* 0x000000222b3a7208 */ /* 0x000fe20002800000 */
[----:B------:R-:W-:Y:S01]  /*12c0*/  @!P2 FMUL R41, R41, 16777216 ;  /* 0x4b8000002929a820 */ /* 0x000fe20000400000 */
[----:B0-----:R-:W-:Y:S01]  /*12d0*/  FFMA R36, R37, R40, R60 ;  /* 0x0000002825247223 */ /* 0x001fe2000000003c */
[----:B------:R-:W0:Y:S01]  /*12e0*/  MUFU.RCP R66, R66 ;  /* 0x0000004200427308 */ /* 0x000e220000001000 */
[----:B------:R-:W-:Y:S01]  /*12f0*/  FMUL R37, R42, 0.25 ;  /* 0x3e8000002a257820 */ /* 0x000fe20000400000 */
[----:B------:R-:W-:Y:S01]  /*1300*/  @!P6 FMUL R58, R58, 16777216 ;  /* 0x4b8000003a3ae820 */ /* 0x000fe20000400000 */
[----:B------:R-:W-:Y:S01]  /*1310*/  FADD R43, R15, -R62 ;  /* 0x8000003e0f2b7221 */ /* 0x000fe20000000000 */
[----:B------:R-:W-:Y:S02]  /*1320*/  @!P2 FMUL R55, R55, 16777216 ;  /* 0x4b8000003737a820 */ /* 0x000fe40000400000 */
[----:B------:R-:W-:Y:S01]  /*1330*/  FSEL R37, R37, R42, P3 ;  /* 0x0000002a25257208 */ /* 0x000fe20001800000 */
[----:B------:R-:W-:Y:S01]  /*1340*/  FMUL R40, R43, 0.25 ;  /* 0x3e8000002b287820 */ /* 0x000fe20000400000 */
[----:B------:R-:W1:Y:S03]  /*1350*/  MUFU.RCP R54, R41 ;  /* 0x0000002900367308 */ /* 0x000e660000001000 */
[----:B------:R-:W-:Y:S01]  /*1360*/  @!P4 FMUL R37, R37, 16777216 ;  /* 0x4b8000002525c820 */ /* 0x000fe20000400000 */
[----:B------:R-:W-:-:S04]  /*1370*/  FSEL R59, R40, R43, P5 ;  /* 0x0000002b283b7208 */ /* 0x000fc80002800000 */
[----:B------:R-:W2:Y:S01]  /*1380*/  MUFU.RCP R41, R58 ;  /* 0x0000003a00297308 */ /* 0x000ea20000001000 */
[----:B0-----:R-:W-:Y:S01]  /*1390*/  FFMA R37, R66, R37, R63 ;  /* 0x0000002542257223 */ /* 0x001fe2000000003f */
[----:B------:R-:W-:Y:S01]  /*13a0*/  @!P6 FMUL R59, R59, 16777216 ;  /* 0x4b8000003b3be820 */ /* 0x000fe20000400000 */
[----:B-1----:R-:W-:Y:S02]  /*13b0*/  FFMA R40, R54, R55, R61 ;  /* 0x0000003736287223 */ /* 0x002fe4000000003d */
[----:B------:R-:W-:-:S04]  /*13c0*/  FADD R54, R18, -R37 ;  /* 0x8000002512367221 */ /* 0x000fc80000000000 */
[----:B------:R-:W-:Y:S01]  /*13d0*/  FFMA R42, R42, R54, R51 ;  /* 0x000000362a2a7223 */ /* 0x000fe20000000033 */
[----:B--2---:R-:W-:-:S04]  /*13e0*/  FFMA R41, R41, R59, R62 ;  /* 0x0000003b29297223 */ /* 0x004fc8000000003e */
[----:B------:R-:W-:-:S04]  /*13f0*/  FADD R54, R15, -R41 ;  /* 0x800000290f367221 */ /* 0x000fc80000000000 */
[----:B------:R-:W-:Y:S01]  /*1400*/  FFMA R43, R43, R54, R50 ;  /* 0x000000362b2b7223 */ /* 0x000fe20000000032 */
        /* <DEDUP_REMOVED lines=12> */
.L_x_0:
[----:B------:R-:W-:Y:S02]  /*14d0*/  F2FP.BF16.PACK_AB R12, R14, R17 ;  /* 0x000000110e0c723e */ /* 0x000fe400000010ff */
[----:B------:R-:W-:Y:S02]  /*14e0*/  F2FP.BF16.PACK_AB R13, R16, R13 ;  /* 0x0000000d100d723e */ /* 0x000fe400000010ff */
[----:B------:R-:W-:Y:S02]  /*14f0*/  SHF.R.S32.HI R14, RZ, 0x1f, R65 ;  /* 0x0000001fff0e7819 */ /* 0x000fe40000011441 */
[C---:B------:R-:W-:Y:S02]  /*1500*/  LEA R16, P2, R65.reuse, c[0x0][0x1a0], 0x1 ;  /* 0x0000680041107a11 */ /* 0x040fe400078408ff */
[----:B------:R-:W-:Y:S02]  /*1510*/  F2FP.BF16.PACK_AB R15, R18, R15 ;  /* 0x0000000f120f723e */ /* 0x000fe400000010ff */
[----:B------:R-:W-:-:S02]  /*1520*/  LEA.HI.X R17, R65, c[0x0][0x1a4], R14, 0x1, P2 ;  /* 0x0000690041117a11 */ /* 0x000fc400010f0c0e */
[----:B------:R-:W-:Y:S02]  /*1530*/  F2FP.BF16.PACK_AB R14, R20, R19 ;  /* 0x00000013140e723e */ /* 0x000fe400000010ff */
[----:B------:R-:W-:Y:S02]  /*1540*/  PLOP3.LUT P2, PT, P0, PT, PT, 0x80, 0x0 ;  /* 0x000000000000781c */ /* 0x000fe4000074f070 */
[----:B------:R-:W-:Y:S01]  /*1550*/  FSEL R50, R43, R50, P1 ;  /* 0x000000322b327208 */ /* 0x000fe20000800000 */
[----:B------:R0:W-:Y:S01]  /*1560*/  @P1 STG.E.128 [R16.64], R12 ;  /* 0x0000000c10001986 */ /* 0x0001e2000c101d0a */
[----:B------:R-:W-:Y:S01]  /*1570*/  FSEL R52, R27, R52, P1 ;  /* 0x000000341b347208 */ /* 0x000fe20000800000 */
[----:B------:R-:W-:Y:S01]  /*1580*/  IMAD.MOV.U32 R43, RZ, RZ, 0x800 ;  /* 0x00000800ff2b7424 */ /* 0x000fe200078e00ff */
[----:B------:R-:W-:Y:S02]  /*1590*/  FSEL R53, R28, R53, P1 ;  /* 0x000000351c357208 */ /* 0x000fe40000800000 */
[----:B------:R-:W-:-:S02]  /*15a0*/  FSEL R56, R29, R56, P1 ;  /* 0x000000381d387208 */ /* 0x000fc40000800000 */
[----:B------:R-:W-:Y:S02]  /*15b0*/  FSEL R57, R33, R57, P1 ;  /* 0x0000003921397208 */ /* 0x000fe40000800000 */
[----:B------:R-:W-:Y:S02]  /*15c0*/  FSEL R60, R36, R60, P1 ;  /* 0x0000003c243c7208 */ /* 0x000fe40000800000 */
[----:B------:R-:W-:Y:S02]  /*15d0*/  FSEL R61, R40, R61, P1 ;  /* 0x0000003d283d7208 */ /* 0x000fe40000800000 */
[----:B------:R-:W-:Y:S02]  /*15e0*/  FSEL R62, R41, R62, P1 ;  /* 0x0000003e293e7208 */ /* 0x000fe40000800000 */
        /* <DEDUP_REMOVED lines=11> */
[----:B------:R-:W-:Y:S02]  /*16a0*/  PLOP3.LUT P0, PT, PT, PT, PT, 0x8, 0x0 ;  /* 0x000000000000781c */ /* 0x000fe40003f0e170 */
[----:B------:R-:W-:Y:S02]  /*16b0*/  FSEL R6, R21, R6, P1 ;  /* 0x0000000615067208 */ /* 0x000fe40000800000 */
[----:B------:R-:W-:-:S02]  /*16c0*/  FSEL R7, R26, R7, P1 ;  /* 0x000000071a077208 */ /* 0x000fc40000800000 */
[----:B------:R-:W-:Y:S02]  /*16d0*/  FSEL R8, R31, R8, P1 ;  /* 0x000000081f087208 */ /* 0x000fe40000800000 */
[----:B------:R-:W-:Y:S02]  /*16e0*/  FSEL R9, R34, R9, P1 ;  /* 0x0000000922097208 */ /* 0x000fe40000800000 */
[----:B------:R-:W-:Y:S01]  /*16f0*/  FSEL R10, R35, R10, P1 ;  /* 0x0000000a230a7208 */ /* 0x000fe20000800000 */
[----:B0-----:R-:W-:Y:S01]  /*1700*/  @!P2 CALL.REL.NOINC `(.L_x_1) ;  /* 0x000000100000a944 */ /* 0x001fe20003c00000 */
[----:B------:R-:W-:Y:S05]  /*1710*/  BRA `(.L_x_2) ;  /* 0xffffec6000007947 */ /* 0x000fea000383ffff */
.L_x_1:
[----:B------:R-:W-:Y:S01]  /*1720*/  FADD R12, R3, R4 ;  /* 0x00000004030c7221 */ /* 0x000fe20000000000 */
[----:B------:R-:W-:Y:S01]  /*1730*/  FMUL R13, R4, 0.25 ;  /* 0x3e800000040d7820 */ /* 0x000fe20000400000 */
[----:B------:R-:W-:Y:S01]  /*1740*/  FADD R15, R11, R44 ;  /* 0x0000002c0b0f7221 */ /* 0x000fe20000000000 */
[----:B------:R-:W-:Y:S01]  /*1750*/  FADD R53, -R52, R53 ;  /* 0x0000003534357221 */ /* 0x000fe20000000100 */
[C---:B------:R-:W-:Y:S01]  /*1760*/  FADD R11, R5.reuse, R12 ;  /* 0x0000000c050b7221 */ /* 0x040fe20000000000 */
[C---:B------:R-:W-:Y:S01]  /*1770*/  FSETP.GT.AND P0, PT, |R12|.reuse, 8.50705917302346158658e+37, PT ;  /* 0x7e8000000c00780b */ /* 0x040fe20003f04200 */
[----:B------:R-:W-:Y:S01]  /*1780*/  FMUL R20, R5, 0.25 ;  /* 0x3e80000005147820 */ /* 0x000fe20000400000 */
[----:B------:R-:W-:Y:S01]  /*1790*/  FSETP.GEU.AND P4, PT, |R12|, 1.175494350822287508e-38, PT ;  /* 0x008000000c00780b */ /* 0x000fe20003f8e200 */
[----:B------:R-:W-:Y:S01]  /*17a0*/  FADD R2, R6, R11 ;  /* 0x0000000b06027221 */ /* 0x000fe20000000000 */
[----:B------:R-:W-:Y:S01]  /*17b0*/  FSEL R14, R13, R4, P0 ;  /* 0x000000040d0e7208 */ /* 0x000fe20000000000 */
[----:B------:R-:W-:Y:S01]  /*17c0*/  FMUL R13, R12, 0.25 ;  /* 0x3e8000000c0d7820 */ /* 0x000fe20000400000 */
[----:B------:R-:W-:Y:S01]  /*17d0*/  FMUL R19, R6, 0.25 ;  /* 0x3e80000006137820 */ /* 0x000fe20000400000 */
[----:B------:R-:W-:Y:S01]  /*17e0*/  FSETP.GT.AND P1, PT, |R11|, 8.50705917302346158658e+37, PT ;  /* 0x7e8000000b00780b */ /* 0x000fe20003f24200 */
[----:B------:R-:W-:Y:S01]  /*17f0*/  FMUL R4, R53, R53 ;  /* 0x0000003535047220 */ /* 0x000fe20000400000 */
[----:B------:R-:W-:Y:S01]  /*1800*/  FSETP.GT.AND P3, PT, |R2|, 8.50705917302346158658e+37, PT ;  /* 0x7e8000000200780b */ /* 0x000fe20003f64200 */
[----:B------:R-:W-:Y:S01]  /*1810*/  FMUL R18, R11, 0.25 ;  /* 0x3e8000000b127820 */ /* 0x000fe20000400000 */
[----:B------:R-:W-:Y:S01]  /*1820*/  FSEL R13, R13, R12, P0 ;  /* 0x0000000c0d0d7208 */ /* 0x000fe20000000000 */
[----:B------:R-:W-:Y:S01]  /*1830*/  FMUL R16, R3, R4 ;  /* 0x0000000403107220 */ /* 0x000fe20000400000 */
[----:B------:R-:W-:Y:S01]  /*1840*/  FSETP.GEU.AND P0, PT, |R11|, 1.175494350822287508e-38, PT ;  /* 0x008000000b00780b */ /* 0x000fe20003f0e200 */
[----:B------:R-:W-:Y:S01]  /*1850*/  FADD R3, R7, R2 ;  /* 0x0000000207037221 */ /* 0x000fe20000000000 */
[----:B------:R-:W-:Y:S01]  /*1860*/  FSEL R17, R20, R5, P1 ;  /* 0x0000000514117208 */ /* 0x000fe20000800000 */
[----:B------:R-:W-:Y:S01]  /*1870*/  @!P4 FMUL R13, R13, 16777216 ;  /* 0x4b8000000d0dc820 */ /* 0x000fe20000400000 */
[----:B------:R-:W-:Y:S01]  /*1880*/  FSEL R20, R19, R6, P3 ;  /* 0x0000000613147208 */ /* 0x000fe20001800000 */
[----:B------:R-:W-:Y:S01]  /*1890*/  FMUL R19, R2, 0.25 ;  /* 0x3e80000002137820 */ /* 0x000fe20000400000 */
[----:B------:R-:W-:Y:S01]  /*18a0*/  FSEL R18, R18, R11, P1 ;  /* 0x0000000b12127208 */ /* 0x000fe20000800000 */
[----:B------:R-:W-:Y:S01]  /*18b0*/  FMUL R24, R7, 0.25 ;  /* 0x3e80000007187820 */ /* 0x000fe20000400000 */
[----:B------:R-:W-:Y:S01]  /*18c0*/  FMUL R22, R3, 0.25 ;  /* 0x3e80000003167820 */ /* 0x000fe20000400000 */
[----:B------:R-:W-:Y:S01]  /*18d0*/  FADD R4, R8, R3 ;  /* 0x0000000308047221 */ /* 0x000fe20000000000 */
[----:B------:R-:W-:Y:S01]  /*18e0*/  FSEL R19, R19, R2, P3 ;  /* 0x0000000213137208 */ /* 0x000fe20001800000 */
[----:B------:R-:W0:Y:S01]  /*18f0*/  MUFU.RCP R13, R13 ;  /* 0x0000000d000d7308 */ /* 0x000e220000001000 */
[----:B------:R-:W-:Y:S01]  /*1900*/  FSETP.GT.AND P3, PT, |R3|, 8.50705917302346158658e+37, PT ;  /* 0x7e8000000300780b */ /* 0x000fe20003f64200 */
[----:B------:R-:W-:Y:S01]  /*1910*/  @!P0 FMUL R18, R18, 16777216 ;  /* 0x4b80000012128820 */ /* 0x000fe20000400000 */
[----:B------:R-:W-:Y:S01]  /*1920*/  @!P4 FMUL R14, R14, 16777216 ;  /* 0x4b8000000e0ec820 */ /* 0x000fe20000400000 */
[----:B------:R-:W-:Y:S01]  /*1930*/  FMUL R23, R4, 0.25 ;  /* 0x3e80000004177820 */ /* 0x000fe20000400000 */
[----:B------:R-:W-:Y:S01]  /*1940*/  FSEL R21, R24, R7, P3 ;  /* 0x0000000718157208 */ /* 0x000fe20001800000 */
[----:B------:R-:W-:Y:S01]  /*1950*/  @!P0 FMUL R17, R17, 16777216 ;  /* 0x4b80000011118820 */ /* 0x000fe20000400000 */
[----:B------:R-:W-:Y:S01]  /*1960*/  FSEL R22, R22, R3, P3 ;  /* 0x0000000316167208 */ /* 0x000fe20001800000 */
[----:B------:R-:W1:Y:S01]  /*1970*/  MUFU.RCP R18, R18 ;  /* 0x0000001200127308 */ /* 0x000e620000001000 */
[----:B------:R-:W-:Y:S01]  /*1980*/  FSETP.GEU.AND P3, PT, |R4|, 1.175494350822287508e-38, PT ;  /* 0x008000000400780b */ /* 0x000fe20003f6e200 */
[----:B------:R-:W-:Y:S01]  /*1990*/  FMUL R25, R8, 0.25 ;  /* 0x3e80000008197820 */ /* 0x000fe20000400000 */
[----:B------:R-:W-:Y:S01]  /*19a0*/  FSETP.GT.AND P4, PT, |R4|, 8.50705917302346158658e+37, PT ;  /* 0x7e8000000400780b */ /* 0x000fe20003f84200 */
[----:B------:R-:W-:Y:S01]  /*19b0*/  FMUL R24, R9, 0.25 ;  /* 0x3e80000009187820 */ /* 0x000fe20000400000 */
[----:B------:R-:W-:Y:S01]  /*19c0*/  FSETP.GEU.AND P2, PT, |R2|, 1.175494350822287508e-38, PT ;  /* 0x008000000200780b */ /* 0x000fe20003f4e200 */
[----:B------:R-:W-:Y:S01]  /*19d0*/  IMAD.MOV.U32 R42, RZ, RZ, -0x800000 ;  /* 0xff800000ff2a7424 */ /* 0x000fe200078e00ff */
[----:B------:R-:W-:Y:S01]  /*19e0*/  FSEL R23, R23, R4, P4 ;  /* 0x0000000417177208 */ /* 0x000fe20002000000 */
[----:B0-----:R-:W-:Y:S01]  /*19f0*/  FMUL R13, R13, R14 ;  /* 0x0000000e0d0d7220 */ /* 0x001fe20000400000 */
[----:B------:R-:W-:Y:S01]  /*1a00*/  FSETP.NEU.AND P5, PT, R12, RZ, PT ;  /* 0x000000ff0c00720b */ /* 0x000fe20003fad000 */
[----:B------:R-:W-:Y:S01]  /*1a10*/  IMAD.MOV.U32 R46, RZ, RZ, RZ ;  /* 0x000000ffff2e7224 */ /* 0x000fe200078e00ff */
[----:B------:R-:W-:Y:S01]  /*1a20*/  FSETP.GEU.AND P1, PT, |R3|, 1.175494350822287508e-38, PT ;  /* 0x008000000300780b */ /* 0x000fe20003f2e200 */
[----:B------:R-:W-:Y:S01]  /*1a30*/  IMAD.MOV.U32 R35, RZ, RZ, 0x7f800000 ;  /* 0x7f800000ff237424 */ /* 0x000fe200078e00ff */
[----:B------:R-:W-:Y:S01]  /*1a40*/  FSEL R14, R13, RZ, P5 ;  /* 0x000000ff0d0e7208 */ /* 0x000fe20002800000 */
[----:B------:R-:W-:Y:S01]  /*1a50*/  @!P3 FMUL R23, R23, 16777216 ;  /* 0x4b8000001717b820 */ /* 0x000fe20000400000 */
[----:B------:R-:W-:Y:S01]  /*1a60*/  FADD R13, R9, R4 ;  /* 0x00000004090d7221 */ /* 0x000fe20000000000 */
[----:B-1----:R-:W-:Y:S01]  /*1a70*/  FMUL R18, R18, R17 ;  /* 0x0000001112127220 */ /* 0x002fe20000400000 */
[----:B------:R-:W-:Y:S01]  /*1a80*/  FSEL R8, R25, R8, P4 ;  /* 0x0000000819087208 */ /* 0x000fe20002000000 */
[----:B------:R-:W-:Y:S01]  /*1a90*/  @!P2 FMUL R19, R19, 16777216 ;  /* 0x4b8000001313a820 */ /* 0x000fe20000400000 */
[----:B------:R-:W-:Y:S01]  /*1aa0*/  @!P2 FMUL R20, R20, 16777216 ;  /* 0x4b8000001414a820 */ /* 0x000fe20000400000 */
[----:B------:R-:W0:Y:S01]  /*1ab0*/  MUFU.RCP R23, R23 ;  /* 0x0000001700177308 */ /* 0x000e220000001000 */
[----:B------:R-:W-:Y:S01]  /*1ac0*/  FFMA R53, R53, R14, R52 ;  /* 0x0000000e35357223 */ /* 0x000fe20000000034 */
[----:B------:R-:W-:Y:S01]  /*1ad0*/  FSETP.NEU.AND P2, PT, R11, RZ, PT ;  /* 0x000000ff0b00720b */ /* 0x000fe20003f4d000 */
[----:B------:R-:W-:Y:S01]  /*1ae0*/  FFMA R16, R14, R16, R15 ;  /* 0x000000100e107223 */ /* 0x000fe2000000000f */
[C---:B------:R-:W-:Y:S01]  /*1af0*/  FSETP.GT.AND P0, PT, |R13|.reuse, 8.50705917302346158658e+37, PT ;  /* 0x7e8000000d00780b */ /* 0x040fe20003f04200 */
[--C-:B------:R-:W-:Y:S01]  /*1b00*/  FADD R56, R56, -R53.reuse ;  /* 0x8000003538387221 */ /* 0x100fe20000000000 */
[----:B------:R-:W-:Y:S01]  /*1b10*/  FSEL R18, R18, RZ, P2 ;  /* 0x000000ff12127208 */ /* 0x000fe20001000000 */
[----:B------:R-:W-:Y:S01]  /*1b20*/  @!P1 FMUL R22, R22, 16777216 ;  /* 0x4b80000016169820 */ /* 0x000fe20000400000 */
[----:B------:R-:W-:Y:S01]  /*1b30*/  FSEL R15, R24, R9, P0 ;  /* 0x00000009180f7208 */ /* 0x000fe20000000000 */
[----:B------:R-:W-:Y:S01]  /*1b40*/  FMUL R9, R56, R56 ;  /* 0x0000003838097220 */ /* 0x000fe20000400000 */
[----:B------:R-:W1:Y:S01]  /*1b50*/  MUFU.RCP R19, R19 ;  /* 0x0000001300137308 */ /* 0x000e620000001000 */
[----:B------:R-:W-:Y:S01]  /*1b60*/  @!P3 FMUL R8, R8, 16777216 ;  /* 0x4b8000000808b820 */ /* 0x000fe20000400000 */
[----:B------:R-:W-:Y:S01]  /*1b70*/  FFMA R56, R56, R18, R53 ;  /* 0x0000001238387223 */ /* 0x000fe20000000035 */
[----:B------:R-:W-:Y:S01]  /*1b80*/  FMUL R9, R12, R9 ;  /* 0x000000090c097220 */ /* 0x000fe20000400000 */
[C---:B------:R-:W-:Y:S01]  /*1b90*/  FSETP.GEU.AND P2, PT, |R13|.reuse, 1.175494350822287508e-38, PT ;  /* 0x008000000d00780b */ /* 0x040fe20003f4e200 */
[----:B------:R-:W-:Y:S01]  /*1ba0*/  FMUL R14, R13, 0.25 ;  /* 0x3e8000000d0e7820 */ /* 0x000fe20000400000 */
[----:B0-----:R-:W-:Y:S01]  /*1bb0*/  FMUL R23, R23, R8 ;  /* 0x0000000817177220 */ /* 0x001fe20000400000 */
[----:B------:R-:W-:Y:S01]  /*1bc0*/  FADD R57, R57, -R56 ;  /* 0x8000003839397221 */ /* 0x000fe20000000000 */
[----:B------:R-:W0:Y:S01]  /*1bd0*/  MUFU.RCP R22, R22 ;  /* 0x0000001600167308 */ /* 0x000e220000001000 */
[----:B------:R-:W-:Y:S01]  /*1be0*/  FADD R8, R10, R13 ;  /* 0x0000000d0a087221 */ /* 0x000fe20000000000 */
[----:B------:R-:W-:Y:S01]  /*1bf0*/  FSEL R14, R14, R13, P0 ;  /* 0x0000000d0e0e7208 */ /* 0x000fe20000000000 */
[----:B------:R-:W-:Y:S01]  /*1c00*/  FMUL R12, R57, R57 ;  /* 0x00000039390c7220 */ /* 0x000fe20000400000 */
[----:B------:R-:W-:Y:S01]  /*1c10*/  @!P1 FMUL R21, R21, 16777216 ;  /* 0x4b80000015159820 */ /* 0x000fe20000400000 */
[----:B------:R-:W-:Y:S01]  /*1c20*/  FSETP.NEU.AND P1, PT, R2, RZ, PT ;  /* 0x000000ff0200720b */ /* 0x000fe20003f2d000 */
[----:B------:R-:W-:Y:S01]  /*1c30*/  FADD R45, R45, R16 ;  /* 0x000000102d2d7221 */ /* 0x000fe20000000000 */
[C---:B------:R-:W-:Y:S01]  /*1c40*/  FSETP.GEU.AND P3, PT, |R8|.reuse, 1.175494350822287508e-38, PT ;  /* 0x008000000800780b */ /* 0x040fe20003f6e200 */
[----:B------:R-:W-:Y:S01]  /*1c50*/  FMUL R12, R11, R12 ;  /* 0x0000000c0b0c7220 */ /* 0x000fe20000400000 */
[C---:B------:R-:W-:Y:S01]  /*1c60*/  FMUL R11, R8.reuse, 0.25 ;  /* 0x3e800000080b7820 */ /* 0x040fe20000400000 */
[----:B------:R-:W-:Y:S01]  /*1c70*/  FSETP.GT.AND P0, PT, |R8|, 8.50705917302346158658e+37, PT ;  /* 0x7e8000000800780b */ /* 0x000fe20003f04200 */
[----:B-1----:R-:W-:Y:S01]  /*1c80*/  FMUL R19, R19, R20 ;  /* 0x0000001413137220 */ /* 0x002fe20000400000 */
[----:B------:R-:W-:Y:S01]  /*1c90*/  @!P2 FMUL R14, R14, 16777216 ;  /* 0x4b8000000e0ea820 */ /* 0x000fe20000400000 */
[----:B------:R-:W-:Y:S01]  /*1ca0*/  FFMA R18, R18, R9, R45 ;  /* 0x0000000912127223 */ /* 0x000fe2000000002d */
[----:B------:R-:W-:Y:S01]  /*1cb0*/  FSEL R11, R11, R8, P0 ;  /* 0x000000080b0b7208 */ /* 0x000fe20000000000 */
[----:B------:R-:W-:Y:S01]  /*1cc0*/  FMUL R17, R10, 0.25 ;  /* 0x3e8000000a117820 */ /* 0x000fe20000400000 */
[----:B0-----:R-:W-:Y:S01]  /*1cd0*/  FMUL R22, R22, R21 ;  /* 0x0000001516167220 */ /* 0x001fe20000400000 */
[----:B------:R-:W-:Y:S01]  /*1ce0*/  FSEL R19, R19, RZ, P1 ;  /* 0x000000ff13137208 */ /* 0x000fe20000800000 */
[----:B------:R-:W0:Y:S01]  /*1cf0*/  SHFL.BFLY PT, R21, R8, 0x10, 0x1f ;  /* 0x0e001f0008157f89 */ /* 0x000e2200000e0000 */
[----:B------:R-:W-:Y:S01]  /*1d00*/  FSETP.NEU.AND P1, PT, R3, RZ, PT ;  /* 0x000000ff0300720b */ /* 0x000fe20003f2d000 */
[----:B------:R-:W-:Y:S01]  /*1d10*/  @!P3 FMUL R11, R11, 16777216 ;  /* 0x4b8000000b0bb820 */ /* 0x000fe20000400000 */
[----:B------:R-:W1:Y:S01]  /*1d20*/  MUFU.RCP R14, R14 ;  /* 0x0000000e000e7308 */ /* 0x000e620000001000 */
[----:B------:R-:W-:Y:S01]  /*1d30*/  FFMA R9, R57, R19, R56 ;  /* 0x0000001339097223 */ /* 0x000fe20000000038 */
[----:B------:R-:W-:Y:S01]  /*1d40*/  FADD R18, R47, R18 ;  /* 0x000000122f127221 */ /* 0x000fe20000000000 */
[----:B------:R-:W-:Y:S01]  /*1d50*/  FSEL R22, R22, RZ, P1 ;  /* 0x000000ff16167208 */ /* 0x000fe20000800000 */
[----:B------:R-:W-:Y:S01]  /*1d60*/  @!P2 FMUL R15, R15, 16777216 ;  /* 0x4b8000000f0fa820 */ /* 0x000fe20000400000 */
[--C-:B------:R-:W-:Y:S01]  /*1d70*/  FADD R60, R60, -R9.reuse ;  /* 0x800000093c3c7221 */ /* 0x100fe20000000000 */
[----:B------:R-:W-:Y:S01]  /*1d80*/  FFMA R19, R19, R12, R18 ;  /* 0x0000000c13137223 */ /* 0x000fe20000000012 */
[----:B------:R-:W-:Y:S01]  /*1d90*/  FSETP.NEU.AND P1, PT, R4, RZ, PT ;  /* 0x000000ff0400720b */ /* 0x000fe20003f2d000 */
[----:B------:R-:W2:Y:S01]  /*1da0*/  MUFU.RCP R11, R11 ;  /* 0x0000000b000b7308 */ /* 0x000ea20000001000 */
[C---:B------:R-:W-:Y:S01]  /*1db0*/  FFMA R12, R60.reuse, R22, R9 ;  /* 0x000000163c0c7223 */ /* 0x040fe20000000009 */
[----:B------:R-:W-:Y:S01]  /*1dc0*/  FMUL R9, R60, R60 ;  /* 0x0000003c3c097220 */ /* 0x000fe20000400000 */
[----:B------:R-:W-:Y:S01]  /*1dd0*/  FSEL R10, R17, R10, P0 ;  /* 0x0000000a110a7208 */ /* 0x000fe20000000000 */
[----:B------:R-:W-:Y:S01]  /*1de0*/  FADD R19, R48, R19 ;  /* 0x0000001330137221 */ /* 0x000fe20000000000 */
[----:B------:R-:W-:Y:S01]  /*1df0*/  FSEL R23, R23, RZ, P1 ;  /* 0x000000ff17177208 */ /* 0x000fe20000800000 */
[----:B------:R-:W-:Y:S01]  /*1e00*/  FMUL R9, R2, R9 ;  /* 0x0000000902097220 */ /* 0x000fe20000400000 */
[--C-:B------:R-:W-:Y:S01]  /*1e10*/  FADD R61, R61, -R12.reuse ;  /* 0x8000000c3d3d7221 */ /* 0x100fe20000000000 */
[----:B------:R-:W-:Y:S01]  /*1e20*/  @!P3 FMUL R10, R10, 16777216 ;  /* 0x4b8000000a0ab820 */ /* 0x000fe20000400000 */
[----:B-1----:R-:W-:Y:S01]  /*1e30*/  FMUL R14, R14, R15 ;  /* 0x0000000f0e0e7220 */ /* 0x002fe20000400000 */
[----:B------:R-:W-:Y:S01]  /*1e40*/  FFMA R22, R22, R9, R19 ;  /* 0x0000000916167223 */ /* 0x000fe20000000013 */
[----:B------:R-:W-:Y:S01]  /*1e50*/  FFMA R9, R61, R23, R12 ;  /* 0x000000173d097223 */ /* 0x000fe2000000000c */
[----:B------:R-:W-:Y:S01]  /*1e60*/  FSETP.NEU.AND P0, PT, R13, RZ, PT ;  /* 0x000000ff0d00720b */ /* 0x000fe20003f0d000 */
[----:B------:R-:W-:Y:S01]  /*1e70*/  FMUL R2, R61, R61 ;  /* 0x0000003d3d027220 */ /* 0x000fe20000400000 */
[----:B------:R-:W-:Y:S01]  /*1e80*/  FADD R22, R49, R22 ;  /* 0x0000001631167221 */ /* 0x000fe20000000000 */
[----:B------:R-:W-:Y:S01]  /*1e90*/  FADD R62, R62, -R9 ;  /* 0x800000093e3e7221 */ /* 0x000fe20000000000 */
[----:B--2---:R-:W-:Y:S01]  /*1ea0*/  FMUL R11, R11, R10 ;  /* 0x0000000a0b0b7220 */ /* 0x004fe20000400000 */
[----:B0-----:R-:W-:Y:S01]  /*1eb0*/  FADD R10, R8, R21 ;  /* 0x00000015080a7221 */ /* 0x001fe20000000000 */
[----:B------:R-:W-:Y:S01]  /*1ec0*/  FSEL R14, R14, RZ, P0 ;  /* 0x000000ff0e0e7208 */ /* 0x000fe20000000000 */
[----:B------:R-:W-:Y:S01]  /*1ed0*/  FMUL R2, R3, R2 ;  /* 0x0000000203027220 */ /* 0x000fe20000400000 */
[----:B------:R-:W-:Y:S01]  /*1ee0*/  FMUL R3, R62, R62 ;  /* 0x0000003e3e037220 */ /* 0x000fe20000400000 */
[----:B------:R-:W-:Y:S01]  /*1ef0*/  FSETP.NEU.AND P1, PT, R8, RZ, PT ;  /* 0x000000ff0800720b */ /* 0x000fe20003f2d000 */
[----:B------:R-:W0:Y:S01]  /*1f00*/  SHFL.BFLY PT, R15, R10, 0x8, 0x1f ;  /* 0x0d001f000a0f7f89 */ /* 0x000e2200000e0000 */
[----:B------:R-:W-:Y:S01]  /*1f10*/  FSETP.GEU.AND P2, PT, |R10|, 1.175494350822287508e-38, PT ;  /* 0x008000000a00780b */ /* 0x000fe20003f4e200 */
[----:B------:R-:W-:Y:S01]  /*1f20*/  FFMA R62, R62, R14, R9 ;  /* 0x0000000e3e3e7223 */ /* 0x000fe20000000009 */
[C---:B------:R-:W-:Y:S01]  /*1f30*/  FMUL R9, R10.reuse, 0.25 ;  /* 0x3e8000000a097820 */ /* 0x040fe20000400000 */
[----:B------:R-:W-:Y:S01]  /*1f40*/  FFMA R23, R23, R2, R22 ;  /* 0x0000000217177223 */ /* 0x000fe20000000016 */
[----:B------:R-:W-:Y:S01]  /*1f50*/  FSETP.GT.AND P0, PT, |R10|, 8.50705917302346158658e+37, PT ;  /* 0x7e8000000a00780b */ /* 0x000fe20003f04200 */
[----:B------:R-:W-:Y:S01]  /*1f60*/  FMUL R3, R4, R3 ;  /* 0x0000000304037220 */ /* 0x000fe20000400000 */
[----:B------:R-:W-:Y:S01]  /*1f70*/  FSEL R11, R11, RZ, P1 ;  /* 0x000000ff0b0b7208 */ /* 0x000fe20000800000 */
[--C-:B------:R-:W-:Y:S01]  /*1f80*/  FADD R63, R63, -R62.reuse ;  /* 0x8000003e3f3f7221 */ /* 0x100fe20000000000 */
[----:B------:R-:W-:Y:S01]  /*1f90*/  FADD R23, R50, R23 ;  /* 0x0000001732177221 */ /* 0x000fe20000000000 */
[----:B------:R-:W-:Y:S01]  /*1fa0*/  FSEL R4, R9, R10, P0 ;  /* 0x0000000a09047208 */ /* 0x000fe20000000000 */
[----:B------:R-:W-:Y:S01]  /*1fb0*/  IMAD.MOV.U32 R50, RZ, RZ, 0x7f800000 ;  /* 0x7f800000ff327424 */ /* 0x000fe200078e00ff */
[C---:B------:R-:W-:Y:S01]  /*1fc0*/  FFMA R62, R63.reuse, R11, R62 ;  /* 0x0000000b3f3e7223 */ /* 0x040fe2000000003e */
[----:B------:R-:W-:Y:S01]  /*1fd0*/  FFMA R14, R14, R3, R23 ;  /* 0x000000030e0e7223 */ /* 0x000fe20000000017 */
[----:B------:R-:W-:Y:S01]  /*1fe0*/  FMUL R2, R63, R63 ;  /* 0x0000003f3f027220 */ /* 0x000fe20000400000 */
[----:B------:R-:W-:Y:S01]  /*1ff0*/  @!P2 FMUL R4, R4, 16777216 ;  /* 0x4b8000000404a820 */ /* 0x000fe20000400000 */
[C---:B------:R-:W-:Y:S01]  /*2000*/  FSETP.NEU.AND P1, PT, R10.reuse, RZ, PT ;  /* 0x000000ff0a00720b */ /* 0x040fe20003f2d000 */
[----:B------:R-:W-:Y:S01]  /*2010*/  FADD R14, R51, R14 ;  /* 0x0000000e330e7221 */ /* 0x000fe20000000000 */
[----:B------:R-:W-:Y:S01]  /*2020*/  FMUL R2, R13, R2 ;  /* 0x000000020d027220 */ /* 0x000fe20000400000 */
[----:B------:R-:W1:Y:S01]  /*2030*/  SHFL.BFLY PT, R3, R62, 0x10, 0x1f ;  /* 0x0e001f003e037f89 */ /* 0x000e6200000e0000 */
[----:B------:R-:W-:Y:S01]  /*2040*/  @P0 FMUL R21, R21, 0.25 ;  /* 0x3e80000015150820 */ /* 0x000fe20000400000 */
[----:B------:R-:W2:Y:S01]  /*2050*/  MUFU.RCP R4, R4 ;  /* 0x0000000400047308 */ /* 0x000ea20000001000 */
[----:B------:R-:W-:Y:S01]  /*2060*/  FFMA R2, R11, R2, R14 ;  /* 0x000000020b027223 */ /* 0x000fe2000000000e */
[----:B------:R-:W-:Y:S01]  /*2070*/  SHF.R.U32.HI R32, RZ, 0x3, R0 ;  /* 0x00000003ff207819 */ /* 0x000fe20000011600 */
[----:B0-----:R-:W-:Y:S01]  /*2080*/  FADD R12, R10, R15 ;  /* 0x0000000f0a0c7221 */ /* 0x001fe20000000000 */
[----:B------:R-:W-:Y:S01]  /*2090*/  @!P2 FMUL R21, R21, 16777216 ;  /* 0x4b8000001515a820 */ /* 0x000fe20000400000 */
[----:B------:R-:W-:Y:S01]  /*20a0*/  ISETP.GE.AND P3, PT, R0, 0x8, PT ;  /* 0x000000080000780c */ /* 0x000fe20003f66270 */
[----:B------:R-:W0:Y:S01]  /*20b0*/  SHFL.BFLY PT, R9, R2, 0x10, 0x1f ;  /* 0x0e001f0002097f89 */ /* 0x000e2200000e0000 */
[C---:B------:R-:W-:Y:S01]  /*20c0*/  FMUL R11, R12.reuse, 0.25 ;  /* 0x3e8000000c0b7820 */ /* 0x040fe20000400000 */
[C---:B------:R-:W-:Y:S01]  /*20d0*/  FSETP.GEU.AND P2, PT, |R12|.reuse, 1.175494350822287508e-38, PT ;  /* 0x008000000c00780b */ /* 0x040fe20003f4e200 */
[----:B------:R-:W-:Y:S01]  /*20e0*/  IMAD.MOV.U32 R37, RZ, RZ, -0x800000 ;  /* 0xff800000ff257424 */ /* 0x000fe200078e00ff */
[----:B------:R-:W-:Y:S01]  /*20f0*/  FSETP.GT.AND P0, PT, |R12|, 8.50705917302346158658e+37, PT ;  /* 0x7e8000000c00780b */ /* 0x000fe20003f04200 */
[----:B------:R-:W3:Y:S01]  /*2100*/  SHFL.BFLY PT, R17, R12, 0x4, 0x1f ;  /* 0x0c801f000c117f89 */ /* 0x000ee200000e0000 */
[----:B------:R-:W-:Y:S01]  /*2110*/  LOP3.LUT R32, R32, 0x1c, RZ, 0xc0, !PT ;  /* 0x0000001c20207812 */ /* 0x000fe200078ec0ff */
[----:B------:R-:W-:Y:S01]  /*2120*/  IMAD.MOV.U32 R52, RZ, RZ, -0x800000 ;  /* 0xff800000ff347424 */ /* 0x000fe200078e00ff */
[----:B------:R-:W-:Y:S01]  /*2130*/  FSEL R13, R11, R12, P0 ;  /* 0x0000000c0b0d7208 */ /* 0x000fe20000000000 */
[----:B------:R-:W-:Y:S01]  /*2140*/  IMAD.MOV.U32 R51, RZ, RZ, -0x800000 ;  /* 0xff800000ff337424 */ /* 0x000fe200078e00ff */
[----:B--2---:R-:W-:Y:S01]  /*2150*/  FMUL R21, R4, R21 ;  /* 0x0000001504157220 */ /* 0x004fe20000400000 */
[----:B------:R-:W-:Y:S01]  /*2160*/  IMAD.MOV.U32 R36, RZ, RZ, -0x800000 ;  /* 0xff800000ff247424 */ /* 0x000fe200078e00ff */
[----:B------:R-:W-:Y:S01]  /*2170*/  UPLOP3.LUT UP0, UPT, UPT, UPT, UPT, 0x80, 0x0 ;  /* 0x000000000000789c */ /* 0x000fe20003f0f070 */
[----:B------:R-:W-:Y:S01]  /*2180*/  IMAD.MOV.U32 R47, RZ, RZ, -0x800000 ;  /* 0xff800000ff2f7424 */ /* 0x000fe200078e00ff */
[----:B------:R-:W-:Y:S01]  /*2190*/  UMOV UR4, URZ ;  /* 0x0000003f00047c82 */ /* 0x000fe20008000000 */
[----:B------:R-:W-:Y:S01]  /*21a0*/  FSEL R21, R21, RZ, P1 ;  /* 0x000000ff15157208 */ /* 0x000fe20000800000 */
[----:B-1----:R-:W-:Y:S01]  /*21b0*/  FADD R3, -R62, R3 ;  /* 0x000000033e037221 */ /* 0x002fe20000000100 */
[----:B------:R-:W-:Y:S01]  /*21c0*/  @!P2 FMUL R13, R13, 16777216 ;  /* 0x4b8000000d0da820 */ /* 0x000fe20000400000 */
[----:B------:R-:W-:Y:S01]  /*21d0*/  @P0 FMUL R15, R15, 0.25 ;  /* 0x3e8000000f0f0820 */ /* 0x000fe20000400000 */
[----:B------:R-:W-:Y:S01]  /*21e0*/  FSETP.NEU.AND P1, PT, R12, RZ, PT ;  /* 0x000000ff0c00720b */ /* 0x000fe20003f2d000 */
[C---:B------:R-:W-:Y:S01]  /*21f0*/  FMUL R11, R3.reuse, R3 ;  /* 0x00000003030b7220 */ /* 0x040fe20000400000 */
[----:B------:R-:W-:Y:S01]  /*2200*/  FFMA R3, R3, R21, R62 ;  /* 0x0000001503037223 */ /* 0x000fe2000000003e */
[----:B------:R-:W-:Y:S01]  /*2210*/  @!P2 FMUL R15, R15, 16777216 ;  /* 0x4b8000000f0fa820 */ /* 0x000fe20000400000 */
[----:B------:R-:W-:Y:S01]  /*2220*/  IMAD.MOV.U32 R38, RZ, RZ, -0x800000 ;  /* 0xff800000ff267424 */ /* 0x000fe200078e00ff */
[----:B0-----:R-:W-:Y:S01]  /*2230*/  FADD R2, R2, R9 ;  /* 0x0000000902027221 */ /* 0x001fe20000000000 */
[----:B------:R-:W-:Y:S01]  /*2240*/  FMUL R11, R8, R11 ;  /* 0x0000000b080b7220 */ /* 0x000fe20000400000 */
[----:B------:R-:W0:Y:S01]  /*2250*/  SHFL.BFLY PT, R4, R3, 0x8, 0x1f ;  /* 0x0d001f0003047f89 */ /* 0x000e2200000e0000 */
[----:B------:R1:W2:Y:S01]  /*2260*/  MUFU.RCP R8, R13 ;  /* 0x0000000d00087308 */ /* 0x0002a20000001000 */
[----:B------:R-:W-:Y:S01]  /*2270*/  IMAD.MOV.U32 R33, RZ, RZ, -0x800000 ;  /* 0xff800000ff217424 */ /* 0x000fe200078e00ff */
[----:B------:R-:W-:Y:S01]  /*2280*/  FFMA R2, R21, R11, R2 ;  /* 0x0000000b15027223 */ /* 0x000fe20000000002 */
[----:B---3--:R-:W-:Y:S01]  /*2290*/  FADD R14, R12, R17 ;  /* 0x000000110c0e7221 */ /* 0x008fe20000000000 */
[----:B------:R-:W-:-:S02]  /*22a0*/  IMAD.MOV.U32 R39, RZ, RZ, 0x7f800000 ;  /* 0x7f800000ff277424 */ /* 0x000fc400078e00ff */
[----:B------:R-:W-:Y:S01]  /*22b0*/  IMAD.MOV.U32 R34, RZ, RZ, 0x7f800000 ;  /* 0x7f800000ff227424 */ /* 0x000fe200078e00ff */
[----:B------:R-:W3:Y:S01]  /*22c0*/  SHFL.BFLY PT, R9, R2, 0x8, 0x1f ;  /* 0x0d001f0002097f89 */ /* 0x000ee200000e0000 */
[C---:B------:R-:W-:Y:S01]  /*22d0*/  FSETP.GEU.AND P2, PT, |R14|.reuse, 1.175494350822287508e-38, PT ;  /* 0x008000000e00780b */ /* 0x040fe20003f4e200 */
[C---:B------:R-:W-:Y:S01]  /*22e0*/  FMUL R11, R14.reuse, 0.25 ;  /* 0x3e8000000e0b7820 */ /* 0x040fe20000400000 */
[----:B------:R-:W-:Y:S01]  /*22f0*/  FSETP.GT.AND P0, PT, |R14|, 8.50705917302346158658e+37, PT ;  /* 0x7e8000000e00780b */ /* 0x000fe20003f04200 */
[----:B------:R-:W-:Y:S02]  /*2300*/  IMAD.MOV.U32 R43, RZ, RZ, 0x7f800000 ;  /* 0x7f800000ff2b7424 */ /* 0x000fe400078e00ff */
[----:B------:R-:W-:Y:S01]  /*2310*/  IMAD.MOV.U32 R40, RZ, RZ, 0x7f800000 ;  /* 0x7f800000ff287424 */ /* 0x000fe200078e00ff */
[----:B-1----:R-:W-:Y:S01]  /*2320*/  FSEL R13, R11, R14, P0 ;  /* 0x0000000e0b0d7208 */ /* 0x002fe20000000000 */
[----:B------:R-:W-:Y:S01]  /*2330*/  IMAD.MOV.U32 R44, RZ, RZ, 0x7f800000 ;  /* 0x7f800000ff2c7424 */ /* 0x000fe200078e00ff */
[----:B--2---:R-:W-:Y:S01]  /*2340*/  FMUL R8, R8, R15 ;  /* 0x0000000f08087220 */ /* 0x004fe20000400000 */
[----:B------:R-:W-:Y:S01]  /*2350*/  IMAD.MOV.U32 R41, RZ, RZ, 0x7f800000 ;  /* 0x7f800000ff297424 */ /* 0x000fe200078e00ff */
[----:B------:R-:W1:Y:S03]  /*2360*/  SHFL.BFLY PT, R15, R14, 0x2, 0x1f ;  /* 0x0c401f000e0f7f89 */ /* 0x000e6600000e0000 */
[----:B------:R-:W-:Y:S01]  /*2370*/  FSEL R8, R8, RZ, P1 ;  /* 0x000000ff08087208 */ /* 0x000fe20000800000 */
[----:B------:R-:W-:Y:S01]  /*2380*/  @!P2 FMUL R13, R13, 16777216 ;  /* 0x4b8000000d0da820 */ /* 0x000fe20000400000 */
[----:B0-----:R-:W-:Y:S01]  /*2390*/  FADD R4, -R3, R4 ;  /* 0x0000000403047221 */ /* 0x001fe20000000100 */
[----:B------:R-:W-:Y:S01]  /*23a0*/  @P0 FMUL R17, R17, 0.25 ;  /* 0x3e80000011110820 */ /* 0x000fe20000400000 */
[----:B------:R-:W-:-:S02]  /*23b0*/  FSETP.NEU.AND P1, PT, R14, RZ, PT ;  /* 0x000000ff0e00720b */ /* 0x000fc40003f2d000 */
[C---:B------:R-:W-:Y:S01]  /*23c0*/  FMUL R11, R4.reuse, R4 ;  /* 0x00000004040b7220 */ /* 0x040fe20000400000 */
[----:B------:R-:W-:Y:S01]  /*23d0*/  FFMA R3, R4, R8, R3 ;  /* 0x0000000804037223 */ /* 0x000fe20000000003 */
[----:B------:R-:W-:Y:S01]  /*23e0*/  @!P2 FMUL R17, R17, 16777216 ;  /* 0x4b8000001111a820 */ /* 0x000fe20000400000 */
[----:B---3--:R-:W-:Y:S01]  /*23f0*/  FADD R9, R2, R9 ;  /* 0x0000000902097221 */ /* 0x008fe20000000000 */
[----:B------:R-:W-:Y:S02]  /*2400*/  FMUL R11, R10, R11 ;  /* 0x0000000b0a0b7220 */ /* 0x000fe40000400000 */
[----:B------:R-:W0:Y:S02]  /*2410*/  SHFL.BFLY PT, R2, R3, 0x4, 0x1f ;  /* 0x0c801f0003027f89 */ /* 0x000e2400000e0000 */
[----:B------:R-:W-:Y:S02]  /*2420*/  FFMA R9, R8, R11, R9 ;  /* 0x0000000b08097223 */ /* 0x000fe40000000009 */
[----:B------:R2:W3:Y:S03]  /*2430*/  MUFU.RCP R8, R13 ;  /* 0x0000000d00087308 */ /* 0x0004e60000001000 */
[----:B------:R-:W4:Y:S01]  /*2440*/  SHFL.BFLY PT, R4, R9, 0x4, 0x1f ;  /* 0x0c801f0009047f89 */ /* 0x000f2200000e0000 */
[----:B-1----:R-:W-:-:S04]  /*2450*/  FADD R10, R14, R15 ;  /* 0x0000000f0e0a7221 */ /* 0x002fc80000000000 */
[C---:B------:R-:W-:Y:S01]  /*2460*/  FMUL R11, R10.reuse, 0.25 ;  /* 0x3e8000000a0b7820 */ /* 0x040fe20000400000 */
[C---:B------:R-:W-:Y:S02]  /*2470*/  FSETP.GEU.AND P2, PT, |R10|.reuse, 1.175494350822287508e-38, PT ;  /* 0x008000000a00780b */ /* 0x040fe40003f4e200 */
[----:B------:R-:W-:-:S04]  /*2480*/  FSETP.GT.AND P0, PT, |R10|, 8.50705917302346158658e+37, PT ;  /* 0x7e8000000a00780b */ /* 0x000fc80003f04200 */
[----:B--2---:R-:W-:Y:S01]  /*2490*/  FSEL R13, R11, R10, P0 ;  /* 0x0000000a0b0d7208 */ /* 0x004fe20000000000 */
[----:B---3--:R-:W-:Y:S02]  /*24a0*/  FMUL R8, R8, R17 ;  /* 0x0000001108087220 */ /* 0x008fe40000400000 */
[----:B------:R-:W1:Y:S01]  /*24b0*/  SHFL.BFLY PT, R17, R10, 0x1, 0x1f ;  /* 0x0c201f000a117f89 */ /* 0x000e6200000e0000 */
[----:B0-----:R-:W-:Y:S02]  /*24c0*/  FADD R2, -R3, R2 ;  /* 0x0000000203027221 */ /* 0x001fe40000000100 */
[----:B------:R-:W-:Y:S01]  /*24d0*/  FSEL R8, R8, RZ, P1 ;  /* 0x000000ff08087208 */ /* 0x000fe20000800000 */
[----:B------:R-:W-:Y:S01]  /*24e0*/  @!P2 FMUL R13, R13, 16777216 ;  /* 0x4b8000000d0da820 */ /* 0x000fe20000400000 */
[----:B------:R-:W-:Y:S01]  /*24f0*/  FMUL R11, R2, R2 ;  /* 0x00000002020b7220 */ /* 0x000fe20000400000 */
[----:B------:R-:W-:Y:S01]  /*2500*/  @P0 FMUL R15, R15, 0.25 ;  /* 0x3e8000000f0f0820 */ /* 0x000fe20000400000 */
[----:B------:R-:W-:Y:S01]  /*2510*/  FSETP.NEU.AND P0, PT, R10, RZ, PT ;  /* 0x000000ff0a00720b */ /* 0x000fe20003f0d000 */
[----:B------:R-:W-:Y:S01]  /*2520*/  FFMA R2, R2, R8, R3 ;  /* 0x0000000802027223 */ /* 0x000fe20000000003 */
[----:B----4-:R-:W-:Y:S01]  /*2530*/  FADD R9, R9, R4 ;  /* 0x0000000409097221 */ /* 0x010fe20000000000 */
[----:B------:R-:W-:Y:S01]  /*2540*/  FMUL R11, R12, R11 ;  /* 0x0000000b0c0b7220 */ /* 0x000fe20000400000 */
[----:B------:R-:W-:Y:S01]  /*2550*/  @!P2 FMUL R15, R15, 16777216 ;  /* 0x4b8000000f0fa820 */ /* 0x000fe20000400000 */
[----:B------:R-:W-:Y:S01]  /*2560*/  LOP3.LUT P2, RZ, R0, 0x1f, RZ, 0xc0, !PT ;  /* 0x0000001f00ff7812 */ /* 0x000fe2000784c0ff */
[----:B------:R-:W0:Y:S01]  /*2570*/  SHFL.BFLY PT, R3, R2, 0x2, 0x1f ;  /* 0x0c401f0002037f89 */ /* 0x000e2200000e0000 */
[----:B------:R-:W-:-:S02]  /*2580*/  FFMA R9, R8, R11, R9 ;  /* 0x0000000b08097223 */ /* 0x000fc40000000009 */
[----:B------:R-:W2:Y:S03]  /*2590*/  MUFU.RCP R8, R13 ;  /* 0x0000000d00087308 */ /* 0x000ea60000001000 */
[----:B------:R-:W3:Y:S01]  /*25a0*/  SHFL.BFLY PT, R4, R9, 0x2, 0x1f ;  /* 0x0c401f0009047f89 */ /* 0x000ee200000e0000 */
[----:B-1----:R-:W-:-:S04]  /*25b0*/  FADD R19, R10, R17 ;  /* 0x000000110a137221 */ /* 0x002fc80000000000 */
[C---:B------:R-:W-:Y:S01]  /*25c0*/  FMUL R12, R19.reuse, 0.25 ;  /* 0x3e800000130c7820 */ /* 0x040fe20000400000 */
[----:B------:R-:W-:Y:S01]  /*25d0*/  FSETP.GEU.AND P1, PT, |R19|, 1.175494350822287508e-38, PT ;  /* 0x008000001300780b */ /* 0x000fe20003f2e200 */
[----:B------:R-:W-:Y:S01]  /*25e0*/  @!P2 STS [R32+0x40], R19 ;  /* 0x000040132000a388 */ /* 0x000fe20000000800 */
[----:B--2---:R-:W-:-:S05]  /*25f0*/  FMUL R8, R8, R15 ;  /* 0x0000000f08087220 */ /* 0x004fca0000400000 */
[----:B------:R-:W-:Y:S01]  /*2600*/  FSEL R8, R8, RZ, P0 ;  /* 0x000000ff08087208 */ /* 0x000fe20000000000 */
[----:B0-----:R-:W-:Y:S01]  /*2610*/  FADD R3, -R2, R3 ;  /* 0x0000000302037221 */ /* 0x001fe20000000100 */
[----:B------:R-:W-:-:S03]  /*2620*/  FSETP.GT.AND P0, PT, |R19|, 8.50705917302346158658e+37, PT ;  /* 0x7e8000001300780b */ /* 0x000fc60003f04200 */
[C---:B------:R-:W-:Y:S01]  /*2630*/  FMUL R11, R3.reuse, R3 ;  /* 0x00000003030b7220 */ /* 0x040fe20000400000 */
[----:B------:R-:W-:Y:S01]  /*2640*/  FFMA R2, R3, R8, R2 ;  /* 0x0000000803027223 */ /* 0x000fe20000000002 */
[----:B------:R-:W-:Y:S01]  /*2650*/  FSEL R12, R12, R19, P0 ;  /* 0x000000130c0c7208 */ /* 0x000fe20000000000 */
[----:B---3--:R-:W-:Y:S01]  /*2660*/  FADD R9, R9, R4 ;  /* 0x0000000409097221 */ /* 0x008fe20000000000 */
[----:B------:R-:W-:Y:S02]  /*2670*/  FMUL R11, R14, R11 ;  /* 0x0000000b0e0b7220 */ /* 0x000fe40000400000 */
[----:B------:R-:W0:Y:S01]  /*2680*/  SHFL.BFLY PT, R3, R2, 0x1, 0x1f ;  /* 0x0c201f0002037f89 */ /* 0x000e2200000e0000 */
[----:B------:R-:W-:Y:S01]  /*2690*/  @!P1 FMUL R12, R12, 16777216 ;  /* 0x4b8000000c0c9820 */ /* 0x000fe20000400000 */
[----:B------:R-:W-:Y:S02]  /*26a0*/  FFMA R9, R8, R11, R9 ;  /* 0x0000000b08097223 */ /* 0x000fe40000000009 */
[----:B------:R-:W-:Y:S01]  /*26b0*/  @P0 FMUL R17, R17, 0.25 ;  /* 0x3e80000011110820 */ /* 0x000fe20000400000 */
[----:B------:R-:W-:-:S02]  /*26c0*/  FSETP.NEU.AND P0, PT, R19, RZ, PT ;  /* 0x000000ff1300720b */ /* 0x000fc40003f0d000 */
[----:B------:R-:W1:Y:S01]  /*26d0*/  SHFL.BFLY PT, R4, R9, 0x1, 0x1f ;  /* 0x0c201f0009047f89 */ /* 0x000e6200000e0000 */
[----:B------:R-:W2:Y:S01]  /*26e0*/  MUFU.RCP R12, R12 ;  /* 0x0000000c000c7308 */ /* 0x000ea20000001000 */
[----:B------:R-:W-:Y:S01]  /*26f0*/  @!P1 FMUL R17, R17, 16777216 ;  /* 0x4b80000011119820 */ /* 0x000fe20000400000 */
[----:B0-----:R-:W-:-:S03]  /*2700*/  FADD R3, -R2, R3 ;  /* 0x0000000302037221 */ /* 0x001fc60000000100 */
[----:B--2---:R-:W-:Y:S01]  /*2710*/  FMUL R17, R12, R17 ;  /* 0x000000110c117220 */ /* 0x004fe20000400000 */
[----:B------:R-:W-:-:S04]  /*2720*/  FMUL R11, R3, R3 ;  /* 0x00000003030b7220 */ /* 0x000fc80000400000 */
[----:B------:R-:W-:Y:S01]  /*2730*/  FSEL R17, R17, RZ, P0 ;  /* 0x000000ff11117208 */ /* 0x000fe20000000000 */
[----:B-1----:R-:W-:Y:S01]  /*2740*/  FADD R4, R9, R4 ;  /* 0x0000000409047221 */ /* 0x002fe20000000000 */
[----:B------:R-:W-:-:S03]  /*2750*/  FMUL R11, R10, R11 ;  /* 0x0000000b0a0b7220 */ /* 0x000fc60000400000 */
[----:B------:R-:W-:Y:S01]  /*2760*/  FFMA R9, R3, R17, R2 ;  /* 0x0000001103097223 */ /* 0x000fe20000000002 */
[----:B------:R-:W-:-:S04]  /*2770*/  FFMA R17, R17, R11, R4 ;  /* 0x0000000b11117223 */ /* 0x000fc80000000004 */
[----:B------:R-:W-:Y:S04]  /*2780*/  @!P2 STS [R32], R9 ;  /* 0x000000092000a388 */ /* 0x000fe80000000800 */
[----:B------:R-:W-:Y:S04]  /*2790*/  @!P2 STS [R32+0x20], R17 ;  /* 0x000020112000a388 */ /* 0x000fe80000000800 */
[----:B------:R-:W-:Y:S06]  /*27a0*/  BAR.SYNC.DEFER_BLOCKING 0x0 ;  /* 0x0000000000007b1d */ /* 0x000fec0000010000 */
[----:B------:R-:W0:Y:S04]  /*27b0*/  @!P3 LDS R7, [R0.X4+0x40] ;  /* 0x000040000007b984 */ /* 0x000e280000004800 */
[----:B------:R-:W1:Y:S04]  /*27c0*/  @!P3 LDS R5, [R0.X4] ;  /* 0x000000000005b984 */ /* 0x000e680000004800 */
[----:B------:R-:W-:Y:S04]  /*27d0*/  @!P3 LDS R6, [R0.X4+0x20] ;  /* 0x000020000006b984 */ /* 0x000fe80000004800 */
[----:B0-----:R-:W0:Y:S04]  /*27e0*/  SHFL.BFLY PT, R4, R7, 0x4, 0x1f ;  /* 0x0c801f0007047f89 */ /* 0x001e2800000e0000 */
[----:B-1----:R-:W1:Y:S01]  /*27f0*/  SHFL.BFLY PT, R2, R5, 0x4, 0x1f ;  /* 0x0c801f0005027f89 */ /* 0x002e6200000e0000 */
[----:B0-----:R-:W-:-:S04]  /*2800*/  FADD R8, R7, R4 ;  /* 0x0000000407087221 */ /* 0x001fc80000000000 */
[C---:B------:R-:W-:Y:S01]  /*2810*/  FMUL R3, R8.reuse, 0.25 ;  /* 0x3e80000008037820 */ /* 0x040fe20000400000 */
[C---:B------:R-:W-:Y:S01]  /*2820*/  FSETP.GEU.AND P1, PT, |R8|.reuse, 1.175494350822287508e-38, PT ;  /* 0x008000000800780b */ /* 0x040fe20003f2e200 */
[----:B------:R-:W0:Y:S01]  /*2830*/  SHFL.BFLY PT, R11, R8, 0x2, 0x1f ;  /* 0x0c401f00080b7f89 */ /* 0x000e2200000e0000 */
[----:B------:R-:W-:Y:S01]  /*2840*/  FSETP.GT.AND P0, PT, |R8|, 8.50705917302346158658e+37, PT ;  /* 0x7e8000000800780b */ /* 0x000fe20003f04200 */
[----:B-1----:R-:W-:-:S03]  /*2850*/  FADD R2, -R5, R2 ;  /* 0x0000000205027221 */ /* 0x002fc60000000100 */
[----:B------:R-:W-:Y:S01]  /*2860*/  FSEL R9, R3, R8, P0 ;  /* 0x0000000803097208 */ /* 0x000fe20000000000 */
[----:B------:R-:W-:Y:S01]  /*2870*/  FMUL R10, R2, R2 ;  /* 0x00000002020a7220 */ /* 0x000fe20000400000 */
[----:B------:R-:W1:Y:S03]  /*2880*/  SHFL.BFLY PT, R3, R6, 0x4, 0x1f ;  /* 0x0c801f0006037f89 */ /* 0x000e6600000e0000 */
[----:B------:R-:W-:Y:S02]  /*2890*/  FMUL R10, R7, R10 ;  /* 0x0000000a070a7220 */ /* 0x000fe40000400000 */
[----:B------:R-:W-:Y:S02]  /*28a0*/  @!P1 FMUL R9, R9, 16777216 ;  /* 0x4b80000009099820 */ /* 0x000fe40000400000 */
[----:B------:R-:W-:-:S04]  /*28b0*/  @P0 FMUL R4, R4, 0.25 ;  /* 0x3e80000004040820 */ /* 0x000fc80000400000 */
[----:B------:R-:W2:Y:S01]  /*28c0*/  MUFU.RCP R9, R9 ;  /* 0x0000000900097308 */ /* 0x000ea20000001000 */
[----:B------:R-:W-:Y:S01]  /*28d0*/  @!P1 FMUL R4, R4, 16777216 ;  /* 0x4b80000004049820 */ /* 0x000fe20000400000 */
[C---:B------:R-:W-:Y:S01]  /*28e0*/  FSETP.NEU.AND P1, PT, R8.reuse, RZ, PT ;  /* 0x000000ff0800720b */ /* 0x040fe20003f2d000 */
[----:B0-----:R-:W-:-:S04]  /*28f0*/  FADD R12, R8, R11 ;  /* 0x0000000b080c7221 */ /* 0x001fc80000000000 */
[C---:B------:R-:W-:Y:S01]  /*2900*/  FMUL R13, R12.reuse, 0.25 ;  /* 0x3e8000000c0d7820 */ /* 0x040fe20000400000 */
[C---:B------:R-:W-:Y:S02]  /*2910*/  FSETP.GEU.AND P4, PT, |R12|.reuse, 1.175494350822287508e-38, PT ;  /* 0x008000000c00780b */ /* 0x040fe40003f8e200 */
[----:B------:R-:W-:Y:S01]  /*2920*/  FSETP.GT.AND P0, PT, |R12|, 8.50705917302346158658e+37, PT ;  /* 0x7e8000000c00780b */ /* 0x000fe20003f04200 */
[----:B-1----:R-:W-:Y:S01]  /*2930*/  FADD R3, R6, R3 ;  /* 0x0000000306037221 */ /* 0x002fe20000000000 */
[----:B--2---:R-:W-:Y:S02]  /*2940*/  FMUL R4, R9, R4 ;  /* 0x0000000409047220 */ /* 0x004fe40000400000 */
[----:B------:R-:W-:Y:S01]  /*2950*/  FSEL R13, R13, R12, P0 ;  /* 0x0000000c0d0d7208 */ /* 0x000fe20000000000 */
[----:B------:R-:W0:Y:S02]  /*2960*/  SHFL.BFLY PT, R9, R12, 0x1, 0x1f ;  /* 0x0c201f000c097f89 */ /* 0x000e2400000e0000 */
[----:B------:R-:W-:-:S04]  /*2970*/  FSEL R4, R4, RZ, P1 ;  /* 0x000000ff04047208 */ /* 0x000fc80000800000 */
[----:B------:R-:W-:Y:S01]  /*2980*/  @!P4 FMUL R13, R13, 16777216 ;  /* 0x4b8000000d0dc820 */ /* 0x000fe20000400000 */
[----:B------:R-:W-:Y:S01]  /*2990*/  FFMA R2, R2, R4, R5 ;  /* 0x0000000402027223 */ /* 0x000fe20000000005 */
[----:B------:R-:W-:Y:S02]  /*29a0*/  FFMA R3, R4, R10, R3 ;  /* 0x0000000a04037223 */ /* 0x000fe40000000003 */
[----:B------:R-:W1:Y:S01]  /*29b0*/  MUFU.RCP R6, R13 ;  /* 0x0000000d00067308 */ /* 0x000e620000001000 */
[----:B------:R-:W-:Y:S01]  /*29c0*/  @P0 FMUL R11, R11, 0.25 ;  /* 0x3e8000000b0b0820 */ /* 0x000fe20000400000 */
[C---:B------:R-:W-:Y:S01]  /*29d0*/  FSETP.NEU.AND P0, PT, R12.reuse, RZ, PT ;  /* 0x000000ff0c00720b */ /* 0x040fe20003f0d000 */
[----:B------:R-:W2:Y:S02]  /*29e0*/  SHFL.BFLY PT, R5, R2, 0x2, 0x1f ;  /* 0x0c401f0002057f89 */ /* 0x000ea400000e0000 */
[----:B------:R-:W-:Y:S02]  /*29f0*/  @!P4 FMUL R11, R11, 16777216 ;  /* 0x4b8000000b0bc820 */ /* 0x000fe40000400000 */
[----:B------:R-:W3:Y:S01]  /*2a00*/  SHFL.BFLY PT, R4, R3, 0x2, 0x1f ;  /* 0x0c401f0003047f89 */ /* 0x000ee200000e0000 */
[----:B0-----:R-:W-:Y:S01]  /*2a10*/  FADD R15, R12, R9 ;  /* 0x000000090c0f7221 */ /* 0x001fe20000000000 */
[----:B-1----:R-:W-:-:S03]  /*2a20*/  FMUL R6, R6, R11 ;  /* 0x0000000b06067220 */ /* 0x002fc60000400000 */
[C---:B------:R-:W-:Y:S01]  /*2a30*/  FMUL R10, R15.reuse, 0.25 ;  /* 0x3e8000000f0a7820 */ /* 0x040fe20000400000 */
[C---:B------:R-:W-:Y:S02]  /*2a40*/  FSETP.GEU.AND P1, PT, |R15|.reuse, 1.175494350822287508e-38, PT ;  /* 0x008000000f00780b */ /* 0x040fe40003f2e200 */
[----:B------:R-:W-:Y:S02]  /*2a50*/  FSEL R6, R6, RZ, P0 ;  /* 0x000000ff06067208 */ /* 0x000fe40000000000 */
[----:B------:R-:W-:Y:S01]  /*2a60*/  FSETP.GT.AND P0, PT, |R15|, 8.50705917302346158658e+37, PT ;  /* 0x7e8000000f00780b */ /* 0x000fe20003f04200 */
[----:B--2---:R-:W-:-:S03]  /*2a70*/  FADD R5, -R2, R5 ;  /* 0x0000000502057221 */ /* 0x004fc60000000100 */
[----:B------:R-:W-:Y:S01]  /*2a80*/  FSEL R10, R10, R15, P0 ;  /* 0x0000000f0a0a7208 */ /* 0x000fe20000000000 */
[C---:B------:R-:W-:Y:S01]  /*2a90*/  FMUL R7, R5.reuse, R5 ;  /* 0x0000000505077220 */ /* 0x040fe20000400000 */
[----:B------:R-:W-:Y:S01]  /*2aa0*/  FFMA R2, R5, R6, R2 ;  /* 0x0000000605027223 */ /* 0x000fe20000000002 */
[----:B---3--:R-:W-:Y:S02]  /*2ab0*/  FADD R3, R3, R4 ;  /* 0x0000000403037221 */ /* 0x008fe40000000000 */
[----:B------:R-:W-:Y:S01]  /*2ac0*/  @!P1 FMUL R10, R10, 16777216 ;  /* 0x4b8000000a0a9820 */ /* 0x000fe20000400000 */
[----:B------:R-:W-:-:S03]  /*2ad0*/  FMUL R7, R8, R7 ;  /* 0x0000000708077220 */ /* 0x000fc60000400000 */
[----:B------:R-:W-:Y:S01]  /*2ae0*/  @P0 FMUL R9, R9, 0.25 ;  /* 0x3e80000009090820 */ /* 0x000fe20000400000 */
[----:B------:R-:W0:Y:S01]  /*2af0*/  SHFL.BFLY PT, R5, R2, 0x1, 0x1f ;  /* 0x0c201f0002057f89 */ /* 0x000e2200000e0000 */
[----:B------:R-:W-:Y:S01]  /*2b00*/  LOP3.LUT P0, RZ, R0, 0x7, RZ, 0xc0, !PT ;  /* 0x0000000700ff7812 */ /* 0x000fe2000780c0ff */
[----:B------:R-:W-:Y:S01]  /*2b10*/  FFMA R3, R6, R7, R3 ;  /* 0x0000000706037223 */ /* 0x000fe20000000003 */
[----:B------:R-:W1:Y:S01]  /*2b20*/  MUFU.RCP R10, R10 ;  /* 0x0000000a000a7308 */ /* 0x000e620000001000 */
[----:B------:R-:W-:Y:S01]  /*2b30*/  @!P1 FMUL R9, R9, 16777216 ;  /* 0x4b80000009099820 */ /* 0x000fe20000400000 */
[----:B------:R-:W-:Y:S02]  /*2b40*/  FSETP.NEU.AND P1, PT, R15, RZ, PT ;  /* 0x000000ff0f00720b */ /* 0x000fe40003f2d000 */
[----:B------:R-:W2:Y:S01]  /*2b50*/  SHFL.BFLY PT, R4, R3, 0x1, 0x1f ;  /* 0x0c201f0003047f89 */ /* 0x000ea200000e0000 */
[----:B------:R-:W-:Y:S01]  /*2b60*/  ISETP.LT.AND P0, PT, R0, 0x8, !P0 ;  /* 0x000000080000780c */ /* 0x000fe20004701270 */
[----:B-1----:R-:W-:-:S12]  /*2b70*/  FMUL R9, R10, R9 ;  /* 0x000000090a097220 */ /* 0x002fd80000400000 */
[----:B------:R-:W-:Y:S01]  /*2b80*/  @P0 STS [R0.X4+0x40], R15 ;  /* 0x0000400f00000388 */ /* 0x000fe20000004800 */
[----:B0-----:R-:W-:Y:S01]  /*2b90*/  FADD R5, -R2, R5 ;  /* 0x0000000502057221 */ /* 0x001fe20000000100 */
[----:B------:R-:W-:-:S03]  /*2ba0*/  FSEL R9, R9, RZ, P1 ;  /* 0x000000ff09097208 */ /* 0x000fc60000800000 */
[C---:B------:R-:W-:Y:S02]  /*2bb0*/  FMUL R7, R5.reuse, R5 ;  /* 0x0000000505077220 */ /* 0x040fe40000400000 */
[----:B------:R-:W-:Y:S01]  /*2bc0*/  FFMA R5, R5, R9, R2 ;  /* 0x0000000905057223 */ /* 0x000fe20000000002 */
[----:B--2---:R-:W-:Y:S01]  /*2bd0*/  FADD R4, R3, R4 ;  /* 0x0000000403047221 */ /* 0x004fe20000000000 */
[----:B------:R-:W-:Y:S01]  /*2be0*/  FMUL R7, R12, R7 ;  /* 0x000000070c077220 */ /* 0x000fe20000400000 */
[----:B------:R-:W-:Y:S02]  /*2bf0*/  IMAD.MOV.U32 R3, RZ, RZ, 0x39aaaaab ;  /* 0x39aaaaabff037424 */ /* 0x000fe400078e00ff */
[----:B------:R-:W-:Y:S01]  /*2c00*/  @P0 STS [R0.X4], R5 ;  /* 0x0000000500000388 */ /* 0x000fe20000004800 */
[----:B------:R-:W-:-:S05]  /*2c10*/  FFMA R7, R9, R7, R4 ;  /* 0x0000000709077223 */ /* 0x000fca0000000004 */
[----:B------:R-:W-:Y:S04]  /*2c20*/  @P0 STS [R0.X4+0x20], R7 ;  /* 0x0000200700000388 */ /* 0x000fe80000004800 */
[----:B------:R-:W-:Y:S06]  /*2c30*/  BAR.SYNC.DEFER_BLOCKING 0x0 ;  /* 0x0000000000007b1d */ /* 0x000fec0000010000 */
[----:B------:R-:W0:Y:S04]  /*2c40*/  LDS R2, [0x20] ;  /* 0x00002000ff027984 */ /* 0x000e280000000800 */
[----:B------:R-:W1:Y:S01]  /*2c50*/  LDS R45, [RZ] ;  /* 0x00000000ff2d7984 */ /* 0x000e620000000800 */
[----:B0-----:R-:W-:-:S04]  /*2c60*/  FFMA R2, R2, R3, 9.9999999747524270788e-07 ;  /* 0x358637bd02027423 */ /* 0x001fc80000000003 */
[----:B-1----:R0:W2:Y:S03]  /*2c70*/  MUFU.RSQ R48, R2 ;  /* 0x0000000200307308 */ /* 0x0020a60000001400 */
.L_x_3:
[C---:B------:R-:W-:Y:S01]  /*2c80*/  IADD3 R3, P1, R64.reuse, UR4, RZ ;  /* 0x0000000440037c10 */ /* 0x040fe2000ff3e0ff */
[----:B------:R-:W-:Y:S01]  /*2c90*/  CS2R R4, SRZ ;  /* 0x0000000000047805 */ /* 0x000fe2000001ff00 */
[----:B------:R-:W-:Y:S01]  /*2ca0*/  LOP3.LUT R29, R64, UR4, RZ, 0xfc, !PT ;  /* 0x00000004401d7c12 */ /* 0x000fe2000f8efcff */
[----:B------:R-:W-:Y:S01]  /*2cb0*/  CS2R R8, SRZ ;  /* 0x0000000000087805 */ /* 0x000fe2000001ff00 */
[----:B0-----:R-:W-:Y:S01]  /*2cc0*/  LEA R2, P4, R3, c[0x0][0x168], 0x2 ;  /* 0x00005a0003027a11 */ /* 0x001fe200078810ff */
[----:B------:R-:W-:Y:S01]  /*2cd0*/  IMAD.X R6, RZ, RZ, R46, P1 ;  /* 0x000000ffff067224 */ /* 0x000fe200008e062e */
[C---:B------:R-:W-:Y:S01]  /*2ce0*/  ISETP.GE.U32.AND P1, PT, R29.reuse, 0xc00, PT ;  /* 0x00000c001d00780c */ /* 0x040fe20003f26070 */
[----:B------:R-:W-:Y:S01]  /*2cf0*/  CS2R R10, SRZ ;  /* 0x00000000000a7805 */ /* 0x000fe2000001ff00 */
[----:B------:R-:W-:Y:S01]  /*2d00*/  LEA R30, P5, R29, c[0x0][0x170], 0x1 ;  /* 0x00005c001d1e7a11 */ /* 0x000fe200078a08ff */
[----:B------:R-:W-:Y:S01]  /*2d10*/  CS2R R12, SRZ ;  /* 0x00000000000c7805 */ /* 0x000fe2000001ff00 */
[----:B------:R-:W-:Y:S01]  /*2d20*/  ISETP.GE.U32.AND.EX P1, PT, R46, RZ, PT, P1 ;  /* 0x000000ff2e00720c */ /* 0x000fe20003f26110 */
[----:B------:R-:W-:Y:S01]  /*2d30*/  CS2R R14, SRZ ;  /* 0x00000000000e7805 */ /* 0x000fe2000001ff00 */
[----:B------:R-:W-:-:S02]  /*2d40*/  LEA.HI.X R3, R3, c[0x0][0x16c], R6, 0x2, P4 ;  /* 0x00005b0003037a11 */ /* 0x000fc400020f1406 */
[C---:B------:R-:W-:Y:S01]  /*2d50*/  LEA R56, P4, R29.reuse, c[0x0][0x168], 0x2 ;  /* 0x00005a001d387a11 */ /* 0x040fe200078810ff */
[----:B------:R-:W-:Y:S01]  /*2d60*/  CS2R R6, SRZ ;  /* 0x0000000000067805 */ /* 0x000fe2000001ff00 */
[----:B------:R-:W-:Y:S01]  /*2d70*/  CS2R R16, SRZ ;  /* 0x0000000000107805 */ /* 0x000fe2000001ff00 */
[----:B------:R-:W-:Y:S01]  /*2d80*/  CS2R R18, SRZ ;  /* 0x0000000000127805 */ /* 0x000fe2000001ff00 */
[----:B------:R-:W-:Y:S01]  /*2d90*/  CS2R R24, SRZ ;  /* 0x0000000000187805 */ /* 0x000fe2000001ff00 */
[----:B------:R-:W-:Y:S01]  /*2da0*/  CS2R R20, SRZ ;  /* 0x0000000000147805 */ /* 0x000fe2000001ff00 */
[----:B------:R-:W-:Y:S01]  /*2db0*/  CS2R R22, SRZ ;  /* 0x0000000000167805 */ /* 0x000fe2000001ff00 */
[----:B------:R-:W-:Y:S01]  /*2dc0*/  CS2R R26, SRZ ;  /* 0x00000000001a7805 */ /* 0x000fe2000001ff00 */
[C-C-:B------:R-:W-:Y:S01]  /*2dd0*/  LEA.HI.X R31, R29.reuse, c[0x0][0x174], R46.reuse, 0x1, P5 ;  /* 0x00005d001d1f7a11 */ /* 0x140fe200028f0c2e */
[----:B------:R0:W3:Y:S01]  /*2de0*/  @!P1 LDG.E.EL.128 R12, [R2.64+0xc010] ;  /* 0x00c0100a020c9981 */ /* 0x0000e2000c2e1d00 */
[----:B------:R-:W-:-:S02]  /*2df0*/  LEA.HI.X R57, R29, c[0x0][0x16c], R46, 0x2, P4 ;  /* 0x00005b001d397a11 */ /* 0x000fc400020f142e */
[----:B------:R-:W-:Y:S01]  /*2e00*/  PLOP3.LUT P4, PT, PT, PT, UP1, 0x40, 0x0 ;  /* 0x000000000000781c */ /* 0x000fe20003f8e818 */
[----:B------:R1:W4:Y:S04]  /*2e10*/  @!P1 LDG.E.EL.128 R8, [R30.64+0x6000] ;  /* 0x0060000a1e089981 */ /* 0x000328000c2e1d00 */
[----:B--2---:R5:W2:Y:S04]  /*2e20*/  @!P1 LDG.E.EL.128 R4, [R56.64+0xc000] ;  /* 0x00c0000a38049981 */ /* 0x004aa8000c2e1d00 */
[----:B------:R1:W2:Y:S04]  /*2e30*/  @!P1 LDG.E.EL.128 R20, [R30.64+0x4800] ;  /* 0x0048000a1e149981 */ /* 0x0002a8000c2e1d00 */
[----:B------:R5:W5:Y:S04]  /*2e40*/  @!P1 LDG.E.EL.128 R16, [R56.64+0x9000] ;  /* 0x0090000a38109981 */ /* 0x000b68000c2e1d00 */
[----:B------:R0:W5:Y:S01]  /*2e50*/  @!P1 LDG.E.EL.128 R24, [R2.64+0x9010] ;  /* 0x0090100a02189981 */ /* 0x000162000c2e1d00 */
[----:B------:R-:W-:Y:S01]  /*2e60*/  ISETP.LT.U32.AND P1, PT, R29, 0xc00, PT ;  /* 0x00000c001d00780c */ /* 0x000fe20003f21070 */
[----:B------:R-:W-:-:S03]  /*2e70*/  IMAD.U32 R54, RZ, RZ, UR12 ;  /* 0x0000000cff367e24 */ /* 0x000fc6000f8e00ff */
[----:B------:R-:W-:Y:S01]  /*2e80*/  ISETP.LT.U32.AND.EX P1, PT, R46, RZ, P4, P1 ;  /* 0x000000ff2e00720c */ /* 0x000fe20002721110 */
[----:B------:R-:W-:Y:S02]  /*2e90*/  IMAD R54, R54, 0xc00, R29 ;  /* 0x00000c0036367824 */ /* 0x000fe400078e021d */
[----:B------:R-:W-:Y:S01]  /*2ea0*/  IMAD.MOV.U32 R49, RZ, RZ, 0x2 ;  /* 0x00000002ff317424 */ /* 0x000fe200078e00ff */
[----:B------:R-:W-:Y:S01]  /*2eb0*/  CS2R R28, SRZ ;  /* 0x00000000001c7805 */ /* 0x000fe2000001ff00 */
[----:B-1----:R-:W-:Y:S02]  /*2ec0*/  CS2R R30, SRZ ;  /* 0x00000000001e7805 */ /* 0x002fe4000001ff00 */
[----:B0-----:R-:W-:-:S06]  /*2ed0*/  IMAD.WIDE R2, R54, R49, c[0x0][0x1a0] ;  /* 0x0000680036027625 */ /* 0x001fcc00078e0231 */
[----:B------:R4:W5:Y:S01]  /*2ee0*/  @P1 LDG.E.EF.128 R28, [R2.64] ;  /* 0x0000000a021c1981 */ /* 0x000962000c0e1d00 */
[----:B------:R-:W-:Y:S01]  /*2ef0*/  FSETP.NAN.AND P4, PT, R44, R44, PT ;  /* 0x0000002c2c00720b */ /* 0x000fe20003f88000 */
[----:B------:R-:W-:Y:S01]  /*2f00*/  UMOV UR4, 0x800 ;  /* 0x0000080000047882 */ /* 0x000fe20000000000 */
[----:B----4-:R-:W-:-:S04]  /*2f10*/  IMAD.U32 R3, R11, 0x10000, RZ ;  /* 0x000100000b037824 */ /* 0x010fc800078e00ff */
[----:B---3--:R-:W-:Y:S01]  /*2f20*/  FADD R14, R3, R14 ;  /* 0x0000000e030e7221 */ /* 0x008fe20000000000 */
[----:B------:R-:W-:Y:S01]  /*2f30*/  PRMT R53, R8, 0x7632, R53 ;  /* 0x0000763208357816 */ /* 0x000fe20000000035 */
[C---:B--2---:R-:W-:Y:S01]  /*2f40*/  IMAD.U32 R3, R20.reuse, 0x10000, RZ ;  /* 0x0001000014037824 */ /* 0x044fe200078e00ff */
[----:B------:R-:W-:Y:S02]  /*2f50*/  PRMT R20, R20, 0x7632, R20 ;  /* 0x0000763214147816 */ /* 0x000fe40000000014 */
[C---:B-----5:R-:W-:Y:S01]  /*2f60*/  PRMT R56, R9.reuse, 0x7632, R56 ;  /* 0x0000763209387816 */ /* 0x060fe20000000038 */
[----:B------:R-:W-:Y:S01]  /*2f70*/  IMAD.U32 R9, R9, 0x10000, RZ ;  /* 0x0001000009097824 */ /* 0x000fe200078e00ff */
[----:B------:R-:W-:Y:S01]  /*2f80*/  PRMT R11, R11, 0x7632, R11 ;  /* 0x000076320b0b7816 */ /* 0x000fe2000000000b */
[----:B------:R-:W-:Y:S01]  /*2f90*/  IMAD.U32 R20, R20, 0x10000, RZ ;  /* 0x0001000014147824 */ /* 0x000fe200078e00ff */
[----:B------:R-:W-:Y:S01]  /*2fa0*/  FADD R16, R3, R16 ;  /* 0x0000001003107221 */ /* 0x000fe20000000000 */
[----:B------:R-:W-:Y:S01]  /*2fb0*/  IMAD.U32 R55, R8, 0x10000, RZ ;  /* 0x0001000008377824 */ /* 0x000fe200078e00ff */
[----:B------:R-:W-:Y:S01]  /*2fc0*/  FADD R6, R9, R6 ;  /* 0x0000000609067221 */ /* 0x000fe20000000000 */
[----:B------:R-:W-:Y:S01]  /*2fd0*/  IMAD.U32 R8, R53, 0x10000, RZ ;  /* 0x0001000035087824 */ /* 0x000fe200078e00ff */
[----:B------:R-:W-:Y:S01]  /*2fe0*/  PRMT R3, R23, 0x7632, R3 ;  /* 0x0000763217037816 */ /* 0x000fe20000000003 */
[----:B------:R-:W-:Y:S01]  /*2ff0*/  IMAD.U32 R9, R10, 0x10000, RZ ;  /* 0x000100000a097824 */ /* 0x000fe200078e00ff */
[----:B------:R-:W-:Y:S01]  /*3000*/  FADD R17, R20, R17 ;  /* 0x0000001114117221 */ /* 0x000fe20000000000 */
[----:B------:R-:W-:-:S02]  /*3010*/  IMAD.U32 R2, R11, 0x10000, RZ ;  /* 0x000100000b027824 */ /* 0x000fc400078e00ff */
[----:B------:R-:W-:Y:S01]  /*3020*/  IMAD.U32 R11, R22, 0x10000, RZ ;  /* 0x00010000160b7824 */ /* 0x000fe200078e00ff */
[----:B------:R-:W-:Y:S01]  /*3030*/  FADD R5, R8, R5 ;  /* 0x0000000508057221 */ /* 0x000fe20000000000 */
[----:B------:R-:W-:Y:S01]  /*3040*/  FADD R12, R9, R12 ;  /* 0x0000000c090c7221 */ /* 0x000fe20000000000 */
[----:B------:R-:W-:Y:S01]  /*3050*/  IMAD.U32 R8, R3, 0x10000, RZ ;  /* 0x0001000003087824 */ /* 0x000fe200078e00ff */
[----:B------:R-:W-:Y:S01]  /*3060*/  FADD R24, R11, R24 ;  /* 0x000000180b187221 */ /* 0x000fe20000000000 */
[----:B------:R-:W-:Y:S02]  /*3070*/  IMAD.U32 R9, R21, 0x10000, RZ ;  /* 0x0001000015097824 */ /* 0x000fe400078e00ff */
[----:B------:R-:W-:Y:S01]  /*3080*/  IMAD.U32 R20, R29, 0x10000, RZ ;  /* 0x000100001d147824 */ /* 0x000fe200078e00ff */
[C---:B------:R-:W-:Y:S01]  /*3090*/  PRMT R3, R28.reuse, 0x7632, R3 ;  /* 0x000076321c037816 */ /* 0x040fe20000000003 */
[----:B------:R-:W-:Y:S02]  /*30a0*/  IMAD.U32 R28, R28, 0x10000, RZ ;  /* 0x000100001c1c7824 */ /* 0x000fe400078e00ff */
[----:B------:R-:W-:Y:S01]  /*30b0*/  FADD R11, -R45, R20 ;  /* 0x000000142d0b7221 */ /* 0x000fe20000000100 */
[----:B------:R-:W-:Y:S01]  /*30c0*/  PRMT R10, R10, 0x7632, R10 ;  /* 0x000076320a0a7816 */ /* 0x000fe2000000000a */
[----:B------:R-:W-:Y:S01]  /*30d0*/  FADD R18, R9, R18 ;  /* 0x0000001209127221 */ /* 0x000fe20000000000 */
[----:B------:R-:W-:Y:S01]  /*30e0*/  FADD R4, R55, R4 ;  /* 0x0000000437047221 */ /* 0x000fe20000000000 */
[----:B------:R-:W-:Y:S01]  /*30f0*/  FADD R9, -R45, R28 ;  /* 0x0000001c2d097221 */ /* 0x000fe20000000100 */
[----:B------:R-:W-:Y:S01]  /*3100*/  FMUL R11, R48, R11 ;  /* 0x0000000b300b7220 */ /* 0x000fe20000400000 */
[----:B------:R-:W-:Y:S01]  /*3110*/  FADD R6, R6, 1 ;  /* 0x3f80000006067421 */ /* 0x000fe20000000000 */
[----:B------:R-:W-:Y:S01]  /*3120*/  PRMT R21, R21, 0x7632, R21 ;  /* 0x0000763215157816 */ /* 0x000fe20000000015 */
[----:B------:R-:W-:Y:S01]  /*3130*/  FADD R27, R8, R27 ;  /* 0x0000001b081b7221 */ /* 0x000fe20000000000 */
[----:B------:R-:W-:Y:S01]  /*3140*/  IMAD.U32 R10, R10, 0x10000, RZ ;  /* 0x000100000a0a7824 */ /* 0x000fe200078e00ff */
[C---:B------:R-:W-:Y:S01]  /*3150*/  PRMT R8, R30.reuse, 0x7632, R8 ;  /* 0x000076321e087816 */ /* 0x040fe20000000008 */
[----:B------:R-:W-:Y:S01]  /*3160*/  IMAD.U32 R30, R30, 0x10000, RZ ;  /* 0x000100001e1e7824 */ /* 0x000fe200078e00ff */
[----:B------:R-:W-:Y:S01]  /*3170*/  FMUL R9, R48, R9 ;  /* 0x0000000930097220 */ /* 0x000fe20000400000 */
[----:B------:R-:W-:Y:S01]  /*3180*/  FADD R4, R4, 1 ;  /* 0x3f80000004047421 */ /* 0x000fe20000000000 */
[----:B------:R-:W-:Y:S01]  /*3190*/  FFMA R18, R11, R6, R18 ;  /* 0x000000060b127223 */ /* 0x000fe20000000012 */
[----:B------:R-:W-:Y:S01]  /*31a0*/  IMAD.U32 R6, R3, 0x10000, RZ ;  /* 0x0001000003067824 */ /* 0x000fe200078e00ff */
[----:B------:R-:W-:Y:S01]  /*31b0*/  FADD R15, R2, R15 ;  /* 0x0000000f020f7221 */ /* 0x000fe20000000000 */
[----:B------:R-:W-:Y:S01]  /*31c0*/  FADD R13, R10, R13 ;  /* 0x0000000d0a0d7221 */ /* 0x000fe20000000000 */
[----:B------:R-:W-:Y:S01]  /*31d0*/  IMAD.U32 R2, R21, 0x10000, RZ ;  /* 0x0001000015027824 */ /* 0x000fe200078e00ff */
[----:B------:R-:W-:Y:S01]  /*31e0*/  PRMT R10, R29, 0x7632, R10 ;  /* 0x000076321d0a7816 */ /* 0x000fe2000000000a */
[----:B------:R-:W-:Y:S01]  /*31f0*/  FADD R21, -R45, R30 ;  /* 0x0000001e2d157221 */ /* 0x000fe20000000100 */
[----:B------:R-:W-:Y:S01]  /*3200*/  FFMA R4, R9, R4, R16 ;  /* 0x0000000409047223 */ /* 0x000fe20000000010 */
[----:B------:R-:W-:Y:S01]  /*3210*/  FADD R9, -R45, R6 ;  /* 0x000000062d097221 */ /* 0x000fe20000000100 */
[----:B------:R-:W-:Y:S01]  /*3220*/  FADD R12, R12, 1 ;  /* 0x3f8000000c0c7421 */ /* 0x000fe20000000000 */
[----:B------:R-:W-:Y:S01]  /*3230*/  FMUL R21, R48, R21 ;  /* 0x0000001530157220 */ /* 0x000fe20000400000 */
[----:B------:R-:W-:Y:S01]  /*3240*/  IMAD.U32 R56, R56, 0x10000, RZ ;  /* 0x0001000038387824 */ /* 0x000fe200078e00ff */
[----:B------:R-:W-:Y:S01]  /*3250*/  PRMT R22, R22, 0x7632, R22 ;  /* 0x0000763216167816 */ /* 0x000fe20000000016 */
[----:B------:R-:W-:Y:S01]  /*3260*/  IMAD.U32 R10, R10, 0x10000, RZ ;  /* 0x000100000a0a7824 */ /* 0x000fe200078e00ff */
[----:B------:R-:W-:Y:S01]  /*3270*/  FMUL R6, R48, R9 ;  /* 0x0000000930067220 */ /* 0x000fe20000400000 */
[----:B------:R-:W-:Y:S01]  /*3280*/  FADD R5, R5, 1 ;  /* 0x3f80000005057421 */ /* 0x000fe20000000000 */
[----:B------:R-:W-:Y:S01]  /*3290*/  IMAD.U32 R8, R8, 0x10000, RZ ;  /* 0x0001000008087824 */ /* 0x000fe200078e00ff */
[----:B------:R-:W-:Y:S01]  /*32a0*/  FFMA R3, R21, R12, R24 ;  /* 0x0000000c15037223 */ /* 0x000fe20000000018 */
[----:B------:R-:W-:Y:S01]  /*32b0*/  FADD R7, R56, R7 ;  /* 0x0000000738077221 */ /* 0x000fe20000000000 */
[C---:B------:R-:W-:Y:S01]  /*32c0*/  FADD R11, -R45.reuse, R10 ;  /* 0x0000000a2d0b7221 */ /* 0x040fe20000000100 */
[----:B------:R-:W-:Y:S01]  /*32d0*/  FFMA R17, R6, R5, R17 ;  /* 0x0000000506117223 */ /* 0x000fe20000000011 */
[----:B------:R-:W-:Y:S01]  /*32e0*/  IMAD.U32 R22, R22, 0x10000, RZ ;  /* 0x0001000016167824 */ /* 0x000fe200078e00ff */
[----:B------:R-:W-:Y:S01]  /*32f0*/  FADD R5, -R45, R8 ;  /* 0x000000082d057221 */ /* 0x000fe20000000100 */
[----:B------:R-:W-:Y:S01]  /*3300*/  FADD R19, R2, R19 ;  /* 0x0000001302137221 */ /* 0x000fe20000000000 */
[----:B------:R-:W-:Y:S01]  /*3310*/  PRMT R2, R31, 0x7632, R2 ;  /* 0x000076321f027816 */ /* 0x000fe20000000002 */
[----:B------:R-:W-:Y:S01]  /*3320*/  FMUL R10, R48, R11 ;  /* 0x0000000b300a7220 */ /* 0x000fe20000400000 */
[----:B------:R-:W-:Y:S01]  /*3330*/  FADD R7, R7, 1 ;  /* 0x3f80000007077421 */ /* 0x000fe20000000000 */
[----:B------:R-:W-:Y:S01]  /*3340*/  FSETP.GEU.AND P6, PT, R44, R3, PT ;  /* 0x000000032c00720b */ /* 0x000fe20003fce000 */
[----:B------:R-:W-:Y:S01]  /*3350*/  FADD R25, R22, R25 ;  /* 0x0000001916197221 */ /* 0x000fe20000000000 */
[----:B------:R-:W-:Y:S01]  /*3360*/  FMUL R6, R48, R5 ;  /* 0x0000000530067220 */ /* 0x000fe20000400000 */
[-C--:B------:R-:W-:Y:S01]  /*3370*/  FSETP.GEU.AND P5, PT, R43, R18.reuse, PT ;  /* 0x000000122b00720b */ /* 0x080fe20003fae000 */
[----:B------:R-:W-:Y:S01]  /*3380*/  FADD R13, R13, 1 ;  /* 0x3f8000000d0d7421 */ /* 0x000fe20000000000 */
[----:B------:R-:W-:Y:S01]  /*3390*/  FFMA R19, R10, R7, R19 ;  /* 0x000000070a137223 */ /* 0x000fe20000000013 */
[----:B------:R-:W-:Y:S01]  /*33a0*/  FSEL R5, R44, R3, !P6 ;  /* 0x000000032c057208 */ /* 0x000fe20007000000 */
[----:B------:R-:W-:Y:S01]  /*33b0*/  IMAD.U32 R2, R2, 0x10000, RZ ;  /* 0x0001000002027824 */ /* 0x000fe200078e00ff */
[C---:B------:R-:W-:Y:S01]  /*33c0*/  FSETP.NAN.AND P6, PT, R43.reuse, R43, PT ;  /* 0x0000002b2b00720b */ /* 0x040fe20003fc8000 */
[----:B------:R-:W-:Y:S01]  /*33d0*/  FFMA R8, R6, R13, R25 ;  /* 0x0000000d06087223 */ /* 0x000fe20000000019 */
[----:B------:R-:W-:-:S02]  /*33e0*/  FSEL R10, R43, R18, !P5 ;  /* 0x000000122b0a7208 */ /* 0x000fc40006800000 */
[----:B------:R-:W-:Y:S01]  /*33f0*/  @P1 FSEL R44, R44, R5, P4 ;  /* 0x000000052c2c1208 */ /* 0x000fe20002000000 */
[----:B------:R-:W-:Y:S01]  /*3400*/  FADD R5, -R45, R2 ;  /* 0x000000022d057221 */ /* 0x000fe20000000100 */
[----:B------:R-:W-:Y:S02]  /*3410*/  @P1 FSEL R43, R43, R10, P6 ;  /* 0x0000000a2b2b1208 */ /* 0x000fe40003000000 */
[----:B------:R-:W-:Y:S02]  /*3420*/  FSETP.GT.AND P5, PT, R42, R4, PT ;  /* 0x000000042a00720b */ /* 0x000fe40003fa4000 */
[----:B------:R-:W-:Y:S01]  /*3430*/  FSETP.GEU.AND P6, PT, R41, R8, PT ;  /* 0x000000082900720b */ /* 0x000fe20003fce000 */
[----:B------:R-:W-:Y:S01]  /*3440*/  IMAD.U32 R22, R31, 0x10000, RZ ;  /* 0x000100001f167824 */ /* 0x000fe200078e00ff */
[----:B------:R-:W-:Y:S01]  /*3450*/  FMUL R6, R48, R5 ;  /* 0x0000000530067220 */ /* 0x000fe20000400000 */
[C---:B------:R-:W-:Y:S02]  /*3460*/  FSETP.NAN.AND P4, PT, R42.reuse, R42, PT ;  /* 0x0000002a2a00720b */ /* 0x040fe40003f88000 */
[----:B------:R-:W-:-:S02]  /*3470*/  FSEL R5, R42, R4, P5 ;  /* 0x000000042a057208 */ /* 0x000fc40002800000 */
[----:B------:R-:W-:Y:S01]  /*3480*/  FSEL R2, R41, R8, !P6 ;  /* 0x0000000829027208 */ /* 0x000fe20007000000 */
[----:B------:R-:W-:Y:S01]  /*3490*/  IMAD.U32 R23, R23, 0x10000, RZ ;  /* 0x0001000017177824 */ /* 0x000fe200078e00ff */
[----:B------:R-:W-:Y:S01]  /*34a0*/  FSETP.GEU.AND P6, PT, R40, R19, PT ;  /* 0x000000132800720b */ /* 0x000fe20003fce000 */
[----:B------:R-:W-:Y:S01]  /*34b0*/  FADD R21, -R45, R22 ;  /* 0x000000162d157221 */ /* 0x000fe20000000100 */
[----:B------:R-:W-:Y:S01]  /*34c0*/  FSETP.NAN.AND P5, PT, R41, R41, PT ;  /* 0x000000292900720b */ /* 0x000fe20003fa8000 */
[----:B------:R-:W-:Y:S01]  /*34d0*/  FADD R15, R15, 1 ;  /* 0x3f8000000f0f7421 */ /* 0x000fe20000000000 */
[----:B------:R-:W-:Y:S01]  /*34e0*/  @P1 FSEL R42, R42, R5, P4 ;  /* 0x000000052a2a1208 */ /* 0x000fe20002000000 */
[----:B------:R-:W-:Y:S01]  /*34f0*/  FADD R26, R23, R26 ;  /* 0x0000001a171a7221 */ /* 0x000fe20000000000 */
[----:B------:R-:W-:Y:S01]  /*3500*/  FSEL R5, R40, R19, !P6 ;  /* 0x0000001328057208 */ /* 0x000fe20007000000 */
[----:B------:R-:W-:Y:S01]  /*3510*/  FMUL R21, R48, R21 ;  /* 0x0000001530157220 */ /* 0x000fe20000400000 */
[----:B------:R-:W-:Y:S01]  /*3520*/  FSETP.NAN.AND P4, PT, R40, R40, PT ;  /* 0x000000282800720b */ /* 0x000fe20003f88000 */
[----:B------:R-:W-:Y:S01]  /*3530*/  FADD R14, R14, 1 ;  /* 0x3f8000000e0e7421 */ /* 0x000fe20000000000 */
[----:B------:R-:W-:Y:S01]  /*3540*/  @P1 FSEL R41, R41, R2, P5 ;  /* 0x0000000229291208 */ /* 0x000fe20002800000 */
[----:B------:R-:W-:Y:S01]  /*3550*/  FFMA R10, R6, R15, R27 ;  /* 0x0000000f060a7223 */ /* 0x000fe2000000001b */
[----:B------:R-:W-:Y:S01]  /*3560*/  FSETP.GEU.AND P5, PT, R39, R4, PT ;  /* 0x000000042700720b */ /* 0x000fe20003fae000 */
[----:B------:R-:W-:Y:S01]  /*3570*/  FFMA R21, R21, R14, R26 ;  /* 0x0000000e15157223 */ /* 0x000fe2000000001a */
[----:B------:R-:W-:-:S02]  /*3580*/  @P1 FSEL R40, R40, R5, P4 ;  /* 0x0000000528281208 */ /* 0x000fc40002000000 */
[----:B------:R-:W-:Y:S02]  /*3590*/  FSETP.GT.AND P4, PT, R37, R17, PT ;  /* 0x000000112500720b */ /* 0x000fe40003f84000 */
[C---:B------:R-:W-:Y:S02]  /*35a0*/  FSETP.NAN.AND P6, PT, R39.reuse, R39, PT ;  /* 0x000000272700720b */ /* 0x040fe40003fc8000 */
[----:B------:R-:W-:Y:S02]  /*35b0*/  FSEL R6, R39, R4, !P5 ;  /* 0x0000000427067208 */ /* 0x000fe40006800000 */
[----:B------:R-:W-:Y:S02]  /*35c0*/  FSETP.GEU.AND P5, PT, R35, R10, PT ;  /* 0x0000000a2300720b */ /* 0x000fe40003fae000 */
[----:B------:R-:W-:Y:S02]  /*35d0*/  FSEL R2, R37, R17, P4 ;  /* 0x0000001125027208 */ /* 0x000fe40002000000 */
[----:B------:R-:W-:-:S02]  /*35e0*/  FSETP.GT.AND P4, PT, R38, R21, PT ;  /* 0x000000152600720b */ /* 0x000fc40003f84000 */
[----:B------:R-:W-:Y:S02]  /*35f0*/  @P1 FSEL R39, R39, R6, P6 ;  /* 0x0000000627271208 */ /* 0x000fe40003000000 */
[----:B------:R-:W-:Y:S02]  /*3600*/  FSEL R6, R35, R10, !P5 ;  /* 0x0000000a23067208 */ /* 0x000fe40006800000 */
[----:B------:R-:W-:Y:S02]  /*3610*/  FSETP.NAN.AND P5, PT, R37, R37, PT ;  /* 0x000000252500720b */ /* 0x000fe40003fa8000 */
[----:B------:R-:W-:Y:S02]  /*3620*/  FSEL R5, R38, R21, P4 ;  /* 0x0000001526057208 */ /* 0x000fe40002000000 */
[----:B------:R-:W-:Y:S02]  /*3630*/  FSETP.NAN.AND P4, PT, R35, R35, PT ;  /* 0x000000232300720b */ /* 0x000fe40003f88000 */
[----:B------:R-:W-:-:S02]  /*3640*/  @P1 FSEL R37, R37, R2, P5 ;  /* 0x0000000225251208 */ /* 0x000fc40002800000 */
[-C--:B------:R-:W-:Y:S02]  /*3650*/  FSETP.GT.AND P5, PT, R36, R3.reuse, PT ;  /* 0x000000032400720b */ /* 0x080fe40003fa4000 */
[----:B------:R-:W-:Y:S02]  /*3660*/  @P1 FSEL R35, R35, R6, P4 ;  /* 0x0000000623231208 */ /* 0x000fe40002000000 */
[-C--:B------:R-:W-:Y:S02]  /*3670*/  F2FP.BF16.PACK_AB R6, R8, R3.reuse ;  /* 0x000000030806723e */ /* 0x080fe400000010ff */
[----:B------:R-:W-:Y:S02]  /*3680*/  FSEL R3, R36, R3, P5 ;  /* 0x0000000324037208 */ /* 0x000fe40002800000 */
[----:B------:R-:W-:Y:S02]  /*3690*/  FSETP.GT.AND P5, PT, R33, R10, PT ;  /* 0x0000000a2100720b */ /* 0x000fe40003fa4000 */
[----:B------:R-:W-:-:S02]  /*36a0*/  F2FP.BF16.PACK_AB R7, R10, R21 ;  /* 0x000000150a07723e */ /* 0x000fc400000010ff */
[C---:B------:R-:W-:Y:S02]  /*36b0*/  FSEL R10, R33.reuse, R10, P5 ;  /* 0x0000000a210a7208 */ /* 0x040fe40002800000 */
[----:B------:R-:W-:Y:S02]  /*36c0*/  FSETP.NAN.AND P6, PT, R38, R38, PT ;  /* 0x000000262600720b */ /* 0x000fe40003fc8000 */
[C---:B------:R-:W-:Y:S01]  /*36d0*/  FSETP.NAN.AND P5, PT, R33.reuse, R33, PT ;  /* 0x000000212100720b */ /* 0x040fe20003fa8000 */
[----:B------:R-:W-:Y:S01]  /*36e0*/  IMAD.WIDE R54, R54, R49, c[0x0][0x1a8] ;  /* 0x00006a0036367625 */ /* 0x000fe200078e0231 */
[----:B------:R-:W-:Y:S02]  /*36f0*/  @P1 FSEL R38, R38, R5, P6 ;  /* 0x0000000526261208 */ /* 0x000fe40003000000 */
[----:B------:R-:W-:Y:S02]  /*3700*/  @P1 FSEL R33, R33, R10, P5 ;  /* 0x0000000a21211208 */ /* 0x000fe40002800000 */
[----:B------:R-:W-:-:S02]  /*3710*/  F2FP.BF16.PACK_AB R4, R17, R4 ;  /* 0x000000041104723e */ /* 0x000fc400000010ff */
[----:B------:R-:W-:Y:S02]  /*3720*/  F2FP.BF16.PACK_AB R5, R19, R18 ;  /* 0x000000121305723e */ /* 0x000fe400000010ff */
[C---:B------:R-:W-:Y:S02]  /*3730*/  FSETP.GT.AND P5, PT, R47.reuse, R8, PT ;  /* 0x000000082f00720b */ /* 0x040fe40003fa4000 */
[----:B------:R-:W-:Y:S02]  /*3740*/  FSETP.NAN.AND P4, PT, R36, R36, PT ;  /* 0x000000242400720b */ /* 0x000fe40003f88000 */
[----:B------:R-:W-:Y:S01]  /*3750*/  FSETP.GEU.AND P6, PT, R34, R17, PT ;  /* 0x000000112200720b */ /* 0x000fe20003fce000 */
[----:B------:R0:W-:Y:S01]  /*3760*/  @P1 STG.E.128 [R54.64], R4 ;  /* 0x0000000436001986 */ /* 0x0001e2000c101d0a */
[----:B------:R-:W-:Y:S02]  /*3770*/  FSEL R8, R47, R8, P5 ;  /* 0x000000082f087208 */ /* 0x000fe40002800000 */
[----:B------:R-:W-:-:S02]  /*3780*/  @P1 FSEL R36, R36, R3, P4 ;  /* 0x0000000324241208 */ /* 0x000fc40002000000 */
[C---:B------:R-:W-:Y:S02]  /*3790*/  FSETP.GT.AND P5, PT, R51.reuse, R19, PT ;  /* 0x000000133300720b */ /* 0x040fe40003fa4000 */
[C---:B------:R-:W-:Y:S02]  /*37a0*/  FSEL R17, R34.reuse, R17, !P6 ;  /* 0x0000001122117208 */ /* 0x040fe40007000000 */
[----:B------:R-:W-:Y:S02]  /*37b0*/  FSETP.NAN.AND P4, PT, R34, R34, PT ;  /* 0x000000222200720b */ /* 0x000fe40003f88000 */
[----:B------:R-:W-:Y:S02]  /*37c0*/  FSETP.GT.AND P6, PT, R52, R18, PT ;  /* 0x000000123400720b */ /* 0x000fe40003fc4000 */
[----:B------:R-:W-:Y:S02]  /*37d0*/  FSEL R2, R51, R19, P5 ;  /* 0x0000001333027208 */ /* 0x000fe40002800000 */
[----:B------:R-:W-:-:S02]  /*37e0*/  @P1 FSEL R34, R34, R17, P4 ;  /* 0x0000001122221208 */ /* 0x000fc40002000000 */
[----:B------:R-:W-:Y:S02]  /*37f0*/  PLOP3.LUT P5, PT, PT, PT, UP0, 0x80, 0x0 ;  /* 0x000000000000781c */ /* 0x000fe40003faf008 */
[C---:B------:R-:W-:Y:S02]  /*3800*/  FSETP.NAN.AND P4, PT, R52.reuse, R52, PT ;  /* 0x000000343400720b */ /* 0x040fe40003f88000 */
[C---:B------:R-:W-:Y:S02]  /*3810*/  FSEL R3, R52.reuse, R18, P6 ;  /* 0x0000001234037208 */ /* 0x040fe40003000000 */
[----:B------:R-:W-:Y:S02]  /*3820*/  FSETP.NAN.AND P6, PT, R47, R47, PT ;  /* 0x0000002f2f00720b */ /* 0x000fe40003fc8000 */
[----:B------:R-:W-:Y:S02]  /*3830*/  @P1 FSEL R52, R52, R3, P4 ;  /* 0x0000000334341208 */ /* 0x000fe40002000000 */
[----:B------:R-:W-:-:S02]  /*3840*/  FSETP.GEU.AND P4, PT, R50, R21, PT ;  /* 0x000000153200720b */ /* 0x000fc40003f8e000 */
[----:B------:R-:W-:Y:S02]  /*3850*/  @P1 FSEL R47, R47, R8, P6 ;  /* 0x000000082f2f1208 */ /* 0x000fe40003000000 */
[C---:B------:R-:W-:Y:S01]  /*3860*/  FSEL R21, R50.reuse, R21, !P4 ;  /* 0x0000001532157208 */ /* 0x040fe20006000000 */
[----:B------:R-:W-:Y:S01]  /*3870*/  UPLOP3.LUT UP0, UPT, UPT, UPT, UPT, 0x40, 0x0 ;  /* 0x000000000000789c */ /* 0x000fe20003f0e870 */
[C---:B------:R-:W-:Y:S02]  /*3880*/  FSETP.NAN.AND P6, PT, R51.reuse, R51, PT ;  /* 0x000000333300720b */ /* 0x040fe40003fc8000 */
[C---:B------:R-:W-:Y:S02]  /*3890*/  FSETP.NAN.AND P4, PT, R50.reuse, R50, PT ;  /* 0x000000323200720b */ /* 0x040fe40003f88000 */
[----:B------:R-:W-:Y:S02]  /*38a0*/  @P1 FSEL R51, R51, R2, P6 ;  /* 0x0000000233331208 */ /* 0x000fe40003000000 */
[----:B------:R-:W-:Y:S01]  /*38b0*/  @P1 FSEL R50, R50, R21, P4 ;  /* 0x0000001532321208 */ /* 0x000fe20002000000 */
[----:B0-----:R-:W-:Y:S05]  /*38c0*/  @P5 BRA `(.L_x_3) ;  /* 0xfffff3b000005947 */ /* 0x001fea000383ffff */
[C---:B------:R-:W-:Y:S01]  /*38d0*/  FSETP.NAN.AND P1, PT, R39.reuse, R39, PT ;  /* 0x000000272700720b */ /* 0x040fe20003f28000 */
[----:B------:R-:W-:Y:S01]  /*38e0*/  BAR.SYNC.DEFER_BLOCKING 0x0 ;  /* 0x0000000000007b1d */ /* 0x000fe20000010000 */
[CC--:B------:R-:W-:Y:S01]  /*38f0*/  FSETP.GEU.AND P4, PT, R39.reuse, R34.reuse, PT ;  /* 0x000000222700720b */ /* 0x0c0fe20003f8e000 */
[----:B------:R-:W-:Y:S01]  /*3900*/  USHF.L.U32 UR4, UR12, 0x1, URZ ;  /* 0x000000010c047899 */ /* 0x000fe2000800063f */
[C---:B------:R-:W-:Y:S01]  /*3910*/  FSEL R34, R39.reuse, R34, P1 ;  /* 0x0000002227227208 */ /* 0x040fe20000800000 */
[----:B------:R-:W-:Y:S01]  /*3920*/  USHF.R.S32.HI UR5, URZ, 0x1f, UR12 ;  /* 0x0000001f3f057899 */ /* 0x000fe2000801140c */
[----:B------:R-:W-:Y:S01]  /*3930*/  IMAD.U32 R9, RZ, RZ, UR12 ;  /* 0x0000000cff097e24 */ /* 0x000fe2000f8e00ff */
[----:B------:R-:W-:Y:S01]  /*3940*/  ULDC.64 UR6, c[0x0][0x1b0] ;  /* 0x00006c0000067ab9 */ /* 0x000fe20000000a00 */
[----:B------:R-:W-:Y:S01]  /*3950*/  FSEL R39, R39, R34, !P4 ;  /* 0x0000002227277208 */ /* 0x000fe20006000000 */
[----:B------:R-:W-:-:S02]  /*3960*/  ULDC.64 UR8, c[0x0][0x1b8] ;  /* 0x00006e0000087ab9 */ /* 0x000fc40000000a00 */
[----:B------:R-:W-:Y:S01]  /*3970*/  UIADD3 UR6, UP0, UR4, UR6, URZ ;  /* 0x0000000604067290 */ /* 0x000fe2000ff1e03f */
[C---:B------:R-:W-:Y:S01]  /*3980*/  FSETP.GEU.AND P4, PT, R39.reuse, R43, PT ;  /* 0x0000002b2700720b */ /* 0x040fe20003f8e000 */
[----:B------:R-:W-:Y:S01]  /*3990*/  USHF.L.U64.HI UR5, UR12, 0x1, UR5 ;  /* 0x000000010c057899 */ /* 0x000fe20008010205 */
[----:B------:R-:W-:Y:S01]  /*39a0*/  FSETP.NAN.AND P1, PT, R39, R39, PT ;  /* 0x000000272700720b */ /* 0x000fe20003f28000 */
[----:B------:R-:W-:Y:S02]  /*39b0*/  UIADD3 UR4, UP2, UR4, UR8, URZ ;  /* 0x0000000804047290 */ /* 0x000fe4000ff5e03f */
[----:B------:R-:W-:Y:S01]  /*39c0*/  UIADD3.X UR7, UR5, UR7, URZ, UP0, !UPT ;  /* 0x0000000705077290 */ /* 0x000fe200087fe43f */
[----:B------:R-:W-:Y:S01]  /*39d0*/  IMAD.U32 R10, RZ, RZ, UR6 ;  /* 0x00000006ff0a7e24 */ /* 0x000fe2000f8e00ff */
[----:B------:R-:W-:Y:S02]  /*39e0*/  UIADD3.X UR5, UR5, UR9, URZ, UP2, !UPT ;  /* 0x0000000905057290 */ /* 0x000fe400097fe43f */
[----:B------:R-:W-:-:S02]  /*39f0*/  IMAD.U32 R12, RZ, RZ, UR4 ;  /* 0x00000004ff0c7e24 */ /* 0x000fc4000f8e00ff */
[----:B------:R-:W-:Y:S02]  /*3a00*/  IMAD.U32 R11, RZ, RZ, UR7 ;  /* 0x00000007ff0b7e24 */ /* 0x000fe4000f8e00ff */
[----:B------:R-:W-:Y:S01]  /*3a10*/  @P4 FSEL R39, R39, R43, P1 ;  /* 0x0000002b27274208 */ /* 0x000fe20000800000 */
[----:B------:R-:W-:-:S03]  /*3a20*/  IMAD.U32 R13, RZ, RZ, UR5 ;  /* 0x00000005ff0d7e24 */ /* 0x000fc6000f8e00ff */
[C---:B------:R-:W-:Y:S02]  /*3a30*/  FSETP.GEU.AND P4, PT, R39.reuse, R40, PT ;  /* 0x000000282700720b */ /* 0x040fe40003f8e000 */
[----:B------:R-:W-:-:S11]  /*3a40*/  FSETP.NAN.AND P1, PT, R39, R39, PT ;  /* 0x000000272700720b */ /* 0x000fd60003f28000 */
[----:B------:R-:W-:-:S04]  /*3a50*/  @P4 FSEL R39, R39, R40, P1 ;  /* 0x0000002827274208 */ /* 0x000fc80000800000 */
        /* <DEDUP_REMOVED lines=12> */
[C---:B------:R-:W-:Y:S01]  /*3b20*/  FSETP.NAN.AND P1, PT, R39.reuse, R39, PT ;  /* 0x000000272700720b */ /* 0x040fe20003f28000 */
[----:B------:R-:W0:Y:S02]  /*3b30*/  SHFL.BFLY PT, R2, R39, 0x10, 0x1f ;  /* 0x0e001f0027027f89 */ /* 0x000e2400000e0000 */
[----:B0-----:R-:W-:-:S10]  /*3b40*/  FSETP.GEU.AND P4, PT, R39, R2, PT ;  /* 0x000000022700720b */ /* 0x001fd40003f8e000 */
[----:B------:R-:W-:Y:S02]  /*3b50*/  @!P1 FSEL R39, R39, R2, !P4 ;  /* 0x0000000227279208 */ /* 0x000fe40006000000 */
[C---:B------:R-:W-:Y:S02]  /*3b60*/  FSETP.NAN.AND P4, PT, R42.reuse, R42, PT ;  /* 0x0000002a2a00720b */ /* 0x040fe40003f88000 */
[CC--:B------:R-:W-:Y:S01]  /*3b70*/  FSETP.GT.AND P1, PT, R42.reuse, R37.reuse, PT ;  /* 0x000000252a00720b */ /* 0x0c0fe20003f24000 */
[----:B------:R-:W0:Y:S01]  /*3b80*/  SHFL.BFLY PT, R2, R39, 0x8, 0x1f ;  /* 0x0d001f0027027f89 */ /* 0x000e2200000e0000 */
[----:B------:R-:W-:-:S04]  /*3b90*/  FSEL R37, R42, R37, P4 ;  /* 0x000000252a257208 */ /* 0x000fc80002000000 */
[----:B------:R-:W-:Y:S02]  /*3ba0*/  FSEL R37, R42, R37, P1 ;  /* 0x000000252a257208 */ /* 0x000fe40000800000 */
[----:B------:R-:W-:Y:S02]  /*3bb0*/  FSETP.NAN.AND P1, PT, R39, R39, PT ;  /* 0x000000272700720b */ /* 0x000fe40003f28000 */
[----:B------:R-:W-:Y:S02]  /*3bc0*/  FSETP.GT.AND P4, PT, R37, R52, PT ;  /* 0x000000342500720b */ /* 0x000fe40003f84000 */
[----:B0-----:R-:W-:-:S13]  /*3bd0*/  FSETP.GEU.AND P5, PT, R39, R2, PT ;  /* 0x000000022700720b */ /* 0x001fda0003fae000 */
[----:B------:R-:W-:Y:S02]  /*3be0*/  @P5 FSEL R39, R39, R2, P1 ;  /* 0x0000000227275208 */ /* 0x000fe40000800000 */
[----:B------:R-:W-:-:S03]  /*3bf0*/  FSETP.NAN.AND P1, PT, R37, R37, PT ;  /* 0x000000252500720b */ /* 0x000fc60003f28000 */
[----:B------:R-:W0:Y:S01]  /*3c00*/  SHFL.BFLY PT, R2, R39, 0x4, 0x1f ;  /* 0x0c801f0027027f89 */ /* 0x000e2200000e0000 */
[----:B------:R-:W-:-:S04]  /*3c10*/  @!P4 FSEL R37, R37, R52, P1 ;  /* 0x000000342525c208 */ /* 0x000fc80000800000 */
[C---:B------:R-:W-:Y:S02]  /*3c20*/  FSETP.GT.AND P1, PT, R37.reuse, R51, PT ;  /* 0x000000332500720b */ /* 0x040fe40003f24000 */
[----:B------:R-:W-:-:S11]  /*3c30*/  FSETP.NAN.AND P4, PT, R37, R37, PT ;  /* 0x000000252500720b */ /* 0x000fd60003f88000 */
[----:B------:R-:W-:Y:S02]  /*3c40*/  @!P1 FSEL R37, R37, R51, P4 ;  /* 0x0000003325259208 */ /* 0x000fe40002000000 */
[----:B------:R-:W-:Y:S02]  /*3c50*/  FSETP.NAN.AND P1, PT, R39, R39, PT ;  /* 0x000000272700720b */ /* 0x000fe40003f28000 */
[----:B------:R-:W-:Y:S02]  /*3c60*/  FSETP.GT.AND P4, PT, R37, R36, PT ;  /* 0x000000242500720b */ /* 0x000fe40003f84000 */
[----:B0-----:R-:W-:Y:S02]  /*3c70*/  FSETP.GEU.AND P6, PT, R39, R2, PT ;  /* 0x000000022700720b */ /* 0x001fe40003fce000 */
[----:B------:R-:W-:-:S09]  /*3c80*/  FSETP.NAN.AND P5, PT, R37, R37, PT ;  /* 0x000000252500720b */ /* 0x000fd20003fa8000 */
[----:B------:R-:W-:Y:S02]  /*3c90*/  @!P4 FSEL R37, R37, R36, P5 ;  /* 0x000000242525c208 */ /* 0x000fe40002800000 */
[----:B------:R-:W-:Y:S02]  /*3ca0*/  @P6 FSEL R39, R39, R2, P1 ;  /* 0x0000000227276208 */ /* 0x000fe40000800000 */
[C---:B------:R-:W-:Y:S02]  /*3cb0*/  FSETP.GT.AND P1, PT, R37.reuse, R47, PT ;  /* 0x0000002f2500720b */ /* 0x040fe40003f24000 */
[C---:B------:R-:W-:Y:S01]  /*3cc0*/  FSETP.NAN.AND P4, PT, R37.reuse, R37, PT ;  /* 0x000000252500720b */ /* 0x040fe20003f88000 */
[----:B------:R-:W0:Y:S10]  /*3cd0*/  SHFL.BFLY PT, R2, R39, 0x2, 0x1f ;  /* 0x0c401f0027027f89 */ /* 0x000e3400000e0000 */
[----:B------:R-:W-:-:S04]  /*3ce0*/  @!P1 FSEL R37, R37, R47, P4 ;  /* 0x0000002f25259208 */ /* 0x000fc80002000000 */
[C---:B------:R-:W-:Y:S02]  /*3cf0*/  FSETP.GT.AND P4, PT, R37.reuse, R38, PT ;  /* 0x000000262500720b */ /* 0x040fe40003f84000 */
[----:B------:R-:W-:Y:S02]  /*3d00*/  FSETP.NAN.AND P5, PT, R37, R37, PT ;  /* 0x000000252500720b */ /* 0x000fe40003fa8000 */
[----:B0-----:R-:W-:-:S09]  /*3d10*/  FSETP.GEU.AND P1, PT, R39, R2, PT ;  /* 0x000000022700720b */ /* 0x001fd20003f2e000 */
[----:B------:R-:W-:Y:S02]  /*3d20*/  @!P4 FSEL R37, R37, R38, P5 ;  /* 0x000000262525c208 */ /* 0x000fe40002800000 */
[----:B------:R-:W-:Y:S02]  /*3d30*/  FSETP.NAN.AND P4, PT, R39, R39, PT ;  /* 0x000000272700720b */ /* 0x000fe40003f88000 */
[----:B------:R-:W-:Y:S02]  /*3d40*/  FSETP.GT.AND P5, PT, R37, R33, PT ;  /* 0x000000212500720b */ /* 0x000fe40003fa4000 */
[----:B------:R-:W-:Y:S02]  /*3d50*/  @P1 FSEL R39, R39, R2, P4 ;  /* 0x0000000227271208 */ /* 0x000fe40002000000 */
[----:B------:R-:W-:-:S03]  /*3d60*/  FSETP.NAN.AND P1, PT, R37, R37, PT ;  /* 0x000000252500720b */ /* 0x000fc60003f28000 */
[----:B------:R-:W0:Y:S06]  /*3d70*/  SHFL.BFLY PT, R2, R39, 0x1, 0x1f ;  /* 0x0c201f0027027f89 */ /* 0x000e2c00000e0000 */
[----:B------:R-:W-:Y:S02]  /*3d80*/  @!P5 FSEL R37, R37, R33, P1 ;  /* 0x000000212525d208 */ /* 0x000fe40000800000 */
[----:B------:R-:W-:Y:S02]  /*3d90*/  FSETP.NAN.AND P1, PT, R39, R39, PT ;  /* 0x000000272700720b */ /* 0x000fe40003f28000 */
[----:B------:R-:W-:Y:S01]  /*3da0*/  FSETP.NAN.AND P5, PT, R37, R37, PT ;  /* 0x000000252500720b */ /* 0x000fe20003fa8000 */
[----:B------:R-:W1:Y:S01]  /*3db0*/  SHFL.BFLY PT, R4, R37, 0x10, 0x1f ;  /* 0x0e001f0025047f89 */ /* 0x000e6200000e0000 */
[----:B0-----:R-:W-:-:S02]  /*3dc0*/  FSETP.GEU.AND P6, PT, R39, R2, PT ;  /* 0x000000022700720b */ /* 0x001fc40003fce000 */
[----:B-1----:R-:W-:-:S09]  /*3dd0*/  FSETP.GT.AND P4, PT, R37, R4, PT ;  /* 0x000000042500720b */ /* 0x002fd20003f84000 */
[----:B------:R-:W-:Y:S02]  /*3de0*/  @!P5 FSEL R37, R37, R4, P4 ;  /* 0x000000042525d208 */ /* 0x000fe40002000000 */
[----:B------:R-:W-:Y:S02]  /*3df0*/  @P6 SEL R39, R39, R2, P1 ;  /* 0x0000000227276207 */ /* 0x000fe40000800000 */
[C---:B------:R-:W-:Y:S01]  /*3e00*/  FSETP.NAN.AND P4, PT, R37.reuse, R37, PT ;  /* 0x000000252500720b */ /* 0x040fe20003f88000 */
[----:B------:R-:W0:Y:S04]  /*3e10*/  SHFL.BFLY PT, R2, R37, 0x8, 0x1f ;  /* 0x0d001f0025027f89 */ /* 0x000e2800000e0000 */
[----:B------:R-:W-:Y:S04]  /*3e20*/  @!P2 STS [R32], R39 ;  /* 0x000000272000a388 */ /* 0x000fe80000000800 */
[----:B------:R-:W-:Y:S01]  /*3e30*/  BAR.SYNC.DEFER_BLOCKING 0x0 ;  /* 0x0000000000007b1d */ /* 0x000fe20000010000 */
[----:B0-----:R-:W-:-:S05]  /*3e40*/  FSETP.GT.AND P1, PT, R37, R2, PT ;  /* 0x000000022500720b */ /* 0x001fca0003f24000 */
[----:B------:R-:W-:Y:S08]  /*3e50*/  @!P3 LDS R3, [R0.X4] ;  /* 0x000000000003b984 */ /* 0x000ff00000004800 */
[----:B------:R-:W-:-:S05]  /*3e60*/  @!P1 FSEL R37, R37, R2, P4 ;  /* 0x0000000225259208 */ /* 0x000fca0002000000 */
[----:B------:R-:W0:Y:S02]  /*3e70*/  SHFL.BFLY PT, R4, R37, 0x4, 0x1f ;  /* 0x0c801f0025047f89 */ /* 0x000e2400000e0000 */
[----:B0-----:R-:W-:Y:S02]  /*3e80*/  FSETP.GT.AND P4, PT, R37, R4, PT ;  /* 0x000000042500720b */ /* 0x001fe40003f84000 */
[----:B------:R-:W0:Y:S01]  /*3e90*/  SHFL.BFLY PT, R2, R3, 0x4, 0x1f ;  /* 0x0c801f0003027f89 */ /* 0x000e2200000e0000 */
[C---:B------:R-:W-:Y:S02]  /*3ea0*/  FSETP.NAN.AND P1, PT, R3.reuse, R3, PT ;  /* 0x000000030300720b */ /* 0x040fe40003f28000 */
[----:B0-----:R-:W-:-:S04]  /*3eb0*/  FSETP.GEU.AND P5, PT, R3, R2, PT ;  /* 0x000000020300720b */ /* 0x001fc80003fae000 */
[----:B------:R-:W-:Y:S02]  /*3ec0*/  FSEL R2, R3, R2, !P5 ;  /* 0x0000000203027208 */ /* 0x000fe40006800000 */
[----:B------:R-:W-:Y:S02]  /*3ed0*/  FSETP.NAN.AND P5, PT, R37, R37, PT ;  /* 0x000000252500720b */ /* 0x000fe40003fa8000 */
[----:B------:R-:W-:Y:S02]  /*3ee0*/  FSEL R5, R3, R2, P1 ;  /* 0x0000000203057208 */ /* 0x000fe40000800000 */
[----:B------:R-:W-:Y:S02]  /*3ef0*/  @!P4 FSEL R37, R37, R4, P5 ;  /* 0x000000042525c208 */ /* 0x000fe40002800000 */
[----:B------:R-:W-:Y:S01]  /*3f00*/  FSETP.NAN.AND P1, PT, R5, R5, PT ;  /* 0x000000050500720b */ /* 0x000fe20003f28000 */
[----:B------:R-:W0:Y:S01]  /*3f10*/  SHFL.BFLY PT, R2, R5, 0x2, 0x1f ;  /* 0x0c401f0005027f89 */ /* 0x000e2200000e0000 */
[----:B------:R-:W-:-:S03]  /*3f20*/  FSETP.NAN.AND P5, PT, R37, R37, PT ;  /* 0x000000252500720b */ /* 0x000fc60003fa8000 */
[----:B------:R-:W1:Y:S01]  /*3f30*/  SHFL.BFLY PT, R4, R37, 0x2, 0x1f ;  /* 0x0c401f0025047f89 */ /* 0x000e6200000e0000 */
[----:B0-----:R-:W-:Y:S02]  /*3f40*/  FSETP.GEU.AND P6, PT, R5, R2, PT ;  /* 0x000000020500720b */ /* 0x001fe40003fce000 */
[----:B-1----:R-:W-:-:S11]  /*3f50*/  FSETP.GT.AND P4, PT, R37, R4, PT ;  /* 0x000000042500720b */ /* 0x002fd60003f84000 */
[----:B------:R-:W-:-:S04]  /*3f60*/  @P6 FSEL R5, R5, R2, P1 ;  /* 0x0000000205056208 */ /* 0x000fc80000800000 */
[----:B------:R-:W-:Y:S01]  /*3f70*/  FSETP.NAN.AND P1, PT, R5, R5, PT ;  /* 0x000000050500720b */ /* 0x000fe20003f28000 */
[----:B------:R-:W0:Y:S01]  /*3f80*/  SHFL.BFLY PT, R2, R5, 0x1, 0x1f ;  /* 0x0c201f0005027f89 */ /* 0x000e2200000e0000 */
[----:B------:R-:W-:-:S04]  /*3f90*/  @!P4 FSEL R37, R37, R4, P5 ;  /* 0x000000042525c208 */ /* 0x000fc80002800000 */
[----:B------:R-:W-:Y:S01]  /*3fa0*/  FSETP.NAN.AND P5, PT, R37, R37, PT ;  /* 0x000000252500720b */ /* 0x000fe20003fa8000 */
[----:B------:R-:W1:Y:S01]  /*3fb0*/  SHFL.BFLY PT, R4, R37, 0x1, 0x1f ;  /* 0x0c201f0025047f89 */ /* 0x000e6200000e0000 */
[----:B0-----:R-:W-:Y:S02]  /*3fc0*/  FSETP.GEU.AND P6, PT, R5, R2, PT ;  /* 0x000000020500720b */ /* 0x001fe40003fce000 */
[----:B-1----:R-:W-:-:S11]  /*3fd0*/  FSETP.GT.AND P4, PT, R37, R4, PT ;  /* 0x000000042500720b */ /* 0x002fd60003f84000 */
[----:B------:R-:W-:-:S05]  /*3fe0*/  @P6 SEL R5, R5, R2, P1 ;  /* 0x0000000205056207 */ /* 0x000fca0000800000 */
[----:B------:R0:W-:Y:S01]  /*3ff0*/  @P0 STS [R0.X4], R5 ;  /* 0x0000000500000388 */ /* 0x0001e20000004800 */
[----:B------:R-:W-:-:S03]  /*4000*/  @!P4 SEL R37, R37, R4, P5 ;  /* 0x000000042525c207 */ /* 0x000fc60002800000 */
[----:B------:R-:W-:Y:S01]  /*4010*/  BAR.SYNC.DEFER_BLOCKING 0x0 ;  /* 0x0000000000007b1d */ /* 0x000fe20000010000 */
[----:B0-----:R-:W-:-:S05]  /*4020*/  CS2R R4, SRZ ;  /* 0x0000000000047805 */ /* 0x001fca000001ff00 */
[----:B------:R-:W-:Y:S04]  /*4030*/  LDS R3, [RZ] ;  /* 0x00000000ff037984 */ /* 0x000fe80000000800 */
[----:B------:R-:W-:Y:S06]  /*4040*/  BAR.SYNC.DEFER_BLOCKING 0x0 ;  /* 0x0000000000007b1d */ /* 0x000fec0000010000 */
[----:B------:R-:W-:Y:S04]  /*4050*/  @!P2 STS [R32], R37 ;  /* 0x000000252000a388 */ /* 0x000fe80000000800 */
[----:B------:R-:W-:Y:S06]  /*4060*/  BAR.SYNC.DEFER_BLOCKING 0x0 ;  /* 0x0000000000007b1d */ /* 0x000fec0000010000 */
[----:B------:R-:W0:Y:S04]  /*4070*/  @!P3 LDS R6, [R0.X4] ;  /* 0x000000000006b984 */ /* 0x000e280000004800 */
[----:B0-----:R-:W0:Y:S01]  /*4080*/  SHFL.BFLY PT, R7, R6, 0x4, 0x1f ;  /* 0x0c801f0006077f89 */ /* 0x001e2200000e0000 */
[----:B------:R-:W-:-:S02]  /*4090*/  FSETP.NAN.AND P2, PT, R6, R6, PT ;  /* 0x000000060600720b */ /* 0x000fc40003f48000 */
[----:B0-----:R-:W-:-:S04]  /*40a0*/  FSETP.GT.AND P1, PT, R6, R7, PT ;  /* 0x000000070600720b */ /* 0x001fc80003f24000 */
[----:B------:R-:W-:-:S04]  /*40b0*/  FSEL R7, R6, R7, P1 ;  /* 0x0000000706077208 */ /* 0x000fc80000800000 */
[----:B------:R-:W-:-:S04]  /*40c0*/  FSEL R7, R6, R7, P2 ;  /* 0x0000000706077208 */ /* 0x000fc80001000000 */
[C---:B------:R-:W-:Y:S01]  /*40d0*/  FSETP.NAN.AND P2, PT, R7.reuse, R7, PT ;  /* 0x000000070700720b */ /* 0x040fe20003f48000 */
[----:B------:R-:W0:Y:S02]  /*40e0*/  SHFL.BFLY PT, R2, R7, 0x2, 0x1f ;  /* 0x0c401f0007027f89 */ /* 0x000e2400000e0000 */
[----:B0-----:R-:W-:-:S13]  /*40f0*/  FSETP.GT.AND P1, PT, R7, R2, PT ;  /* 0x000000020700720b */ /* 0x001fda0003f24000 */
[----:B------:R-:W-:-:S04]  /*4100*/  @!P1 FSEL R7, R7, R2, P2 ;  /* 0x0000000207079208 */ /* 0x000fc80001000000 */
[C---:B------:R-:W-:Y:S01]  /*4110*/  FSETP.NAN.AND P2, PT, R7.reuse, R7, PT ;  /* 0x000000070700720b */ /* 0x040fe20003f48000 */
[----:B------:R-:W0:Y:S02]  /*4120*/  SHFL.BFLY PT, R2, R7, 0x1, 0x1f ;  /* 0x0c201f0007027f89 */ /* 0x000e2400000e0000 */
[----:B0-----:R-:W-:-:S13]  /*4130*/  FSETP.GT.AND P1, PT, R7, R2, PT ;  /* 0x000000020700720b */ /* 0x001fda0003f24000 */
[----:B------:R-:W-:Y:S01]  /*4140*/  @!P1 SEL R7, R7, R2, P2 ;  /* 0x0000000207079207 */ /* 0x000fe20001000000 */
[----:B------:R-:W-:Y:S01]  /*4150*/  IMAD.U32 R2, RZ, RZ, UR12 ;  /* 0x0000000cff027e24 */ /* 0x000fe2000f8e00ff */
[----:B------:R-:W-:-:S03]  /*4160*/  PLOP3.LUT P1, PT, PT, PT, UP1, 0x80, 0x0 ;  /* 0x000000000000781c */ /* 0x000fc60003f2f018 */
[----:B------:R0:W-:Y:S04]  /*4170*/  @P0 STS [R0.X4], R7 ;  /* 0x0000000700000388 */ /* 0x0001e80000004800 */
[----:B------:R-:W-:Y:S01]  /*4180*/  BAR.SYNC.DEFER_BLOCKING 0x0 ;  /* 0x0000000000007b1d */ /* 0x000fe20000010000 */
[----:B------:R-:W-:-:S04]  /*4190*/  LOP3.LUT P0, RZ, R0, 0xff, RZ, 0xc0, !PT ;  /* 0x000000ff00ff7812 */ /* 0x000fc8000780c0ff */
[----:B------:R-:W-:Y:S01]  /*41a0*/  ISETP.LT.AND P0, PT, R2, 0xe10, !P0 ;  /* 0x00000e100200780c */ /* 0x000fe20004701270 */
[----:B------:R-:W-:Y:S01]  /*41b0*/  IMAD R2, R9, 0xc00, R64 ;  /* 0x00000c0009027824 */ /* 0x000fe200078e0240 */
[----:B0-----:R-:W-:-:S03]  /*41c0*/  CS2R R6, SRZ ;  /* 0x0000000000067805 */ /* 0x001fc6000001ff00 */
[----:B------:R-:W-:Y:S01]  /*41d0*/  IMAD.WIDE R8, R2, R49, c[0x0][0x1a8] ;  /* 0x00006a0002087625 */ /* 0x000fe200078e0231 */
[----:B------:R-:W0:Y:S02]  /*41e0*/  LDS R14, [RZ] ;  /* 0x00000000ff0e7984 */ /* 0x000e240000000800 */
[----:B0-----:R-:W-:-:S04]  /*41f0*/  F2FP.BF16.PACK_AB R0, R14, R3 ;  /* 0x000000030e00723e */ /* 0x001fc800000010ff */
[----:B------:R-:W-:Y:S01]  /*4200*/  PRMT R15, R0, 0x7632, R15 ;  /* 0x00007632000f7816 */ /* 0x000fe2000000000f */
[----:B------:R0:W-:Y:S04]  /*4210*/  @P0 STG.E.U16 [R10.64], R0 ;  /* 0x000000000a000986 */ /* 0x0001e8000c10150a */
[----:B------:R1:W-:Y:S04]  /*4220*/  @P0 STG.E.U16 [R12.64], R15 ;  /* 0x0000000f0c000986 */ /* 0x0003e8000c10150a */
[----:B------:R2:W3:Y:S01]  /*4230*/  @!P1 LDG.E.EF.128 R4, [R8.64] ;  /* 0x0000000a08049981 */ /* 0x0004e2000c0e1d00 */
[----:B------:R-:W-:Y:S01]  /*4240*/  FSETP.GE.AND P0, PT, R3, RZ, PT ;  /* 0x000000ff0300720b */ /* 0x000fe20003f06000 */
[----:B------:R-:W-:Y:S01]  /*4250*/  IMAD.U32 R17, RZ, RZ, UR12 ;  /* 0x0000000cff117e24 */ /* 0x000fe2000f8e00ff */
[----:B------:R-:W-:-:S02]  /*4260*/  LOP3.LUT R64, R64, 0x800, RZ, 0xfc, !PT ;  /* 0x0000080040407812 */ /* 0x000fc400078efcff */
[----:B------:R-:W-:Y:S02]  /*4270*/  FSEL R3, R3, RZ, !P0 ;  /* 0x000000ff03037208 */ /* 0x000fe40004000000 */
[----:B------:R-:W-:-:S03]  /*4280*/  FSETP.GTU.AND P0, PT, R14, RZ, PT ;  /* 0x000000ff0e00720b */ /* 0x000fc60003f0c000 */
[----:B------:R-:W-:Y:S01]  /*4290*/  FADD R3, RZ, -R3 ;  /* 0x80000003ff037221 */ /* 0x000fe20000000000 */
[----:B------:R-:W-:Y:S01]  /*42a0*/  FSEL R14, R14, RZ, P0 ;  /* 0x000000ff0e0e7208 */ /* 0x000fe20000000000 */
[----:B--2---:R-:W-:-:S03]  /*42b0*/  IMAD.MOV.U32 R9, RZ, RZ, 0x3e800000 ;  /* 0x3e800000ff097424 */ /* 0x004fc600078e00ff */
[C---:B------:R-:W-:Y:S02]  /*42c0*/  FSETP.NAN.AND P1, PT, R3.reuse, R3, PT ;  /* 0x000000030300720b */ /* 0x040fe40003f28000 */
[----:B------:R-:W-:-:S11]  /*42d0*/  FSETP.GT.AND P0, PT, R3, R14, PT ;  /* 0x0000000e0300720b */ /* 0x000fd60003f04000 */
[----:B------:R-:W-:-:S05]  /*42e0*/  @!P1 FSEL R3, R3, R14, P0 ;  /* 0x0000000e03039208 */ /* 0x000fca0000000000 */
[----:B------:R-:W-:-:S05]  /*42f0*/  FMUL R3, R3, 0.0078740157186985015869 ;  /* 0x3c01020403037820 */ /* 0x000fca0000400000 */
[C---:B------:R-:W-:Y:S02]  /*4300*/  FSETP.GT.AND P0, PT, R3.reuse, 9.9999997473787516356e-06, PT ;  /* 0x3727c5ac0300780b */ /* 0x040fe40003f04000 */
[----:B------:R-:W-:-:S11]  /*4310*/  FSETP.NAN.AND P1, PT, R3, R3, PT ;  /* 0x000000030300720b */ /* 0x000fd60003f28000 */
[----:B------:R-:W-:-:S04]  /*4320*/  @!P0 FSEL R3, R3, 9.9999997473787516356e-06, P1 ;  /* 0x3727c5ac03038808 */ /* 0x000fc80000800000 */
[C---:B------:R-:W-:Y:S02]  /*4330*/  FSETP.GT.AND P0, PT, |R3|.reuse, 8.50705917302346158658e+37, PT ;  /* 0x7e8000000300780b */ /* 0x040fe40003f04200 */
[----:B------:R-:W-:Y:S02]  /*4340*/  FSETP.GEU.AND P1, PT, |R3|, 1.175494350822287508e-38, PT ;  /* 0x008000000300780b */ /* 0x000fe40003f2e200 */
[----:B------:R-:W-:-:S09]  /*4350*/  FSEL R9, R9, 1, P0 ;  /* 0x3f80000009097808 */ /* 0x000fd20000000000 */
[----:B------:R-:W-:Y:S02]  /*4360*/  @P0 FMUL R3, R3, 0.25 ;  /* 0x3e80000003030820 */ /* 0x000fe40000400000 */
[----:B------:R-:W-:Y:S02]  /*4370*/  @!P1 FMUL R9, R9, 16777216 ;  /* 0x4b80000009099820 */ /* 0x000fe40000400000 */
[----:B------:R-:W-:-:S04]  /*4380*/  @!P1 FMUL R3, R3, 16777216 ;  /* 0x4b80000003039820 */ /* 0x000fc80000400000 */
[----:B0-----:R-:W0:Y:S02]  /*4390*/  MUFU.RCP R0, R3 ;  /* 0x0000000300007308 */ /* 0x001e240000001000 */
[----:B0-----:R-:W-:Y:S01]  /*43a0*/  FMUL R0, R0, R9 ;  /* 0x0000000900007220 */ /* 0x001fe20000400000 */
[C---:B---3--:R-:W-:Y:S01]  /*43b0*/  PRMT R8, R4.reuse, 0x7632, R8 ;  /* 0x0000763204087816 */ /* 0x048fe20000000008 */
[----:B------:R-:W-:Y:S02]  /*43c0*/  IMAD.U32 R9, R4, 0x10000, RZ ;  /* 0x0001000004097824 */ /* 0x000fe400078e00ff */
[C---:B------:R-:W-:Y:S01]  /*43d0*/  IMAD.U32 R3, R5.reuse, 0x10000, RZ ;  /* 0x0001000005037824 */ /* 0x040fe200078e00ff */
[----:B------:R-:W-:Y:S01]  /*43e0*/  PRMT R5, R5, 0x7632, R5 ;  /* 0x0000763205057816 */ /* 0x000fe20000000005 */
[----:B------:R-:W-:Y:S01]  /*43f0*/  IMAD.U32 R11, R8, 0x10000, RZ ;  /* 0x00010000080b7824 */ /* 0x000fe200078e00ff */
[C---:B------:R-:W-:Y:S01]  /*4400*/  FMUL R9, R0.reuse, R9 ;  /* 0x0000000900097220 */ /* 0x040fe20000400000 */
[----:B------:R-:W-:Y:S01]  /*4410*/  FMUL R4, R0, R3 ;  /* 0x0000000300047220 */ /* 0x000fe20000400000 */
[----:B------:R-:W-:Y:S01]  /*4420*/  PRMT R3, R6, 0x7632, R3 ;  /* 0x0000763206037816 */ /* 0x000fe20000000003 */
[----:B------:R-:W-:Y:S01]  /*4430*/  FMUL R11, R0, R11 ;  /* 0x0000000b000b7220 */ /* 0x000fe20000400000 */
[----:B------:R-:W-:-:S02]  /*4440*/  IMAD.U32 R5, R5, 0x10000, RZ ;  /* 0x0001000005057824 */ /* 0x000fc400078e00ff */
[----:B------:R-:W0:Y:S02]  /*4450*/  FRND R9, R9 ;  /* 0x0000000900097307 */ /* 0x000e240000201000 */
[----:B------:R-:W-:Y:S01]  /*4460*/  FMUL R8, R0, R5 ;  /* 0x0000000500087220 */ /* 0x000fe20000400000 */
[----:B------:R-:W-:Y:S02]  /*4470*/  IMAD.U32 R5, R3, 0x10000, RZ ;  /* 0x0001000003057824 */ /* 0x000fe400078e00ff */
[----:B------:R-:W-:Y:S02]  /*4480*/  IMAD.U32 R3, R6, 0x10000, RZ ;  /* 0x0001000006037824 */ /* 0x000fe400078e00ff */
[C---:B------:R-:W-:Y:S01]  /*4490*/  FMUL R6, R0.reuse, R5 ;  /* 0x0000000500067220 */ /* 0x040fe20000400000 */
[----:B------:R-:W2:Y:S01]  /*44a0*/  FRND R11, R11 ;  /* 0x0000000b000b7307 */ /* 0x000ea20000201000 */
[----:B------:R-:W-:Y:S01]  /*44b0*/  FMUL R5, R0, R3 ;  /* 0x0000000300057220 */ /* 0x000fe20000400000 */
[C---:B------:R-:W-:Y:S01]  /*44c0*/  IMAD.U32 R3, R7.reuse, 0x10000, RZ ;  /* 0x0001000007037824 */ /* 0x040fe200078e00ff */
[----:B------:R-:W-:-:S03]  /*44d0*/  PRMT R7, R7, 0x7632, R7 ;  /* 0x0000763207077816 */ /* 0x000fc60000000007 */
[----:B------:R-:W-:Y:S02]  /*44e0*/  FMUL R3, R0, R3 ;  /* 0x0000000300037220 */ /* 0x000fe40000400000 */
[----:B------:R-:W3:Y:S01]  /*44f0*/  FRND R4, R4 ;  /* 0x0000000400047307 */ /* 0x000ee20000201000 */
[----:B0-----:R-:W-:Y:S01]  /*4500*/  FSETP.GT.AND P2, PT, R9, -127, PT ;  /* 0xc2fe00000900780b */ /* 0x001fe20003f44000 */
[----:B------:R-:W-:-:S04]  /*4510*/  IMAD.U32 R7, R7, 0x10000, RZ ;  /* 0x0001000007077824 */ /* 0x000fc800078e00ff */
[----:B------:R-:W-:Y:S02]  /*4520*/  FMUL R7, R0, R7 ;  /* 0x0000000700077220 */ /* 0x000fe40000400000 */
[----:B------:R-:W0:Y:S01]  /*4530*/  FRND R8, R8 ;  /* 0x0000000800087307 */ /* 0x000e220000201000 */
[C---:B--2---:R-:W-:Y:S02]  /*4540*/  FSETP.GT.AND P1, PT, R11.reuse, -127, PT ;  /* 0xc2fe00000b00780b */ /* 0x044fe40003f24000 */
[----:B------:R-:W-:-:S05]  /*4550*/  FSETP.NAN.AND P3, PT, R11, R11, PT ;  /* 0x0000000b0b00720b */ /* 0x000fca0003f68000 */
[----:B------:R-:W2:Y:S01]  /*4560*/  FRND R6, R6 ;  /* 0x0000000600067307 */ /* 0x000ea20000201000 */
[----:B---3--:R-:W-:-:S05]  /*4570*/  FSETP.GT.AND P0, PT, R4, -127, PT ;  /* 0xc2fe00000400780b */ /* 0x008fca0003f04000 */
[----:B------:R-:W-:Y:S02]  /*4580*/  @!P1 FSEL R11, R11, -127, P3 ;  /* 0xc2fe00000b0b9808 */ /* 0x000fe40001800000 */
[----:B------:R-:W3:Y:S01]  /*4590*/  FRND R5, R5 ;  /* 0x0000000500057307 */ /* 0x000ee20000201000 */
[C---:B------:R-:W-:Y:S02]  /*45a0*/  FSETP.NAN.AND P3, PT, R9.reuse, R9, PT ;  /* 0x000000090900720b */ /* 0x040fe40003f68000 */
[----:B0-----:R-:W-:Y:S02]  /*45b0*/  FSETP.GT.AND P1, PT, R8, -127, PT ;  /* 0xc2fe00000800780b */ /* 0x001fe40003f24000 */
[----:B------:R-:W-:Y:S02]  /*45c0*/  @!P2 FSEL R9, R9, -127, P3 ;  /* 0xc2fe00000909a808 */ /* 0x000fe40001800000 */
[----:B------:R-:W-:Y:S01]  /*45d0*/  FSETP.NAN.AND P3, PT, R4, R4, PT ;  /* 0x000000040400720b */ /* 0x000fe20003f68000 */
[----:B------:R-:W0:Y:S01]  /*45e0*/  FRND R7, R7 ;  /* 0x0000000700077307 */ /* 0x000e220000201000 */
[----:B--2---:R-:W-:-:S02]  /*45f0*/  FSETP.GT.AND P2, PT, R6, -127, PT ;  /* 0xc2fe00000600780b */ /* 0x004fc40003f44000 */
[----:B------:R-:W-:Y:S02]  /*4600*/  @!P0 FSEL R4, R4, -127, P3 ;  /* 0xc2fe000004048808 */ /* 0x000fe40001800000 */
[C---:B------:R-:W-:Y:S02]  /*4610*/  FSETP.NAN.AND P3, PT, R8.reuse, R8, PT ;  /* 0x000000080800720b */ /* 0x040fe40003f68000 */
[----:B------:R-:W-:Y:S01]  /*4620*/  FSETP.GEU.AND P4, PT, R11, 127, PT ;  /* 0x42fe00000b00780b */ /* 0x000fe20003f8e000 */
[----:B------:R-:W2:Y:S01]  /*4630*/  FRND R3, R3 ;  /* 0x0000000300037307 */ /* 0x000ea20000201000 */
[----:B------:R-:W-:Y:S02]  /*4640*/  @!P1 FSEL R8, R8, -127, P3 ;  /* 0xc2fe000008089808 */ /* 0x000fe40001800000 */
[----:B---3--:R-:W-:Y:S02]  /*4650*/  FSETP.GT.AND P0, PT, R5, -127, PT ;  /* 0xc2fe00000500780b */ /* 0x008fe40003f04000 */
[----:B------:R-:W-:-:S02]  /*4660*/  FSETP.NAN.AND P3, PT, R6, R6, PT ;  /* 0x000000060600720b */ /* 0x000fc40003f68000 */
[----:B------:R-:W-:Y:S01]  /*4670*/  FSETP.NAN.AND P5, PT, R11, R11, PT ;  /* 0x0000000b0b00720b */ /* 0x000fe20003fa8000 */
[----:B------:R-:W3:Y:S01]  /*4680*/  F2I.S16.TRUNC.NTZ R10, R11 ;  /* 0x0000000b000a7305 */ /* 0x000ee2000020e900 */
[----:B------:R-:W-:Y:S02]  /*4690*/  @!P2 FSEL R6, R6, -127, P3 ;  /* 0xc2fe00000606a808 */ /* 0x000fe40001800000 */
[----:B0-----:R-:W-:Y:S02]  /*46a0*/  FSETP.GT.AND P2, PT, R7, -127, PT ;  /* 0xc2fe00000700780b */ /* 0x001fe40003f44000 */
[----:B------:R-:W-:-:S03]  /*46b0*/  FSETP.NAN.AND P3, PT, R5, R5, PT ;  /* 0x000000050500720b */ /* 0x000fc60003f68000 */
[----:B-1----:R-:W0:Y:S01]  /*46c0*/  F2I.S16.TRUNC.NTZ R12, R9 ;  /* 0x00000009000c7305 */ /* 0x002e22000020e900 */
[----:B--2---:R-:W-:Y:S02]  /*46d0*/  FSETP.GT.AND P1, PT, R3, -127, PT ;  /* 0xc2fe00000300780b */ /* 0x004fe40003f24000 */
[----:B------:R-:W-:Y:S02]  /*46e0*/  @!P0 FSEL R5, R5, -127, P3 ;  /* 0xc2fe000005058808 */ /* 0x000fe40001800000 */
[----:B------:R-:W-:Y:S02]  /*46f0*/  FSETP.NAN.AND P3, PT, R7, R7, PT ;  /* 0x000000070700720b */ /* 0x000fe40003f68000 */
[----:B------:R-:W-:Y:S01]  /*4700*/  FSETP.GEU.AND P0, PT, R9, 127, PT ;  /* 0x42fe00000900780b */ /* 0x000fe20003f0e000 */
[----:B------:R-:W1:Y:S01]  /*4710*/  F2I.S16.TRUNC.NTZ R14, R4 ;  /* 0x00000004000e7305 */ /* 0x000e62000020e900 */
[----:B------:R-:W-:Y:S02]  /*4720*/  FSETP.NAN.AND P6, PT, R3, R3, PT ;  /* 0x000000030300720b */ /* 0x000fe40003fc8000 */
[----:B------:R-:W-:-:S02]  /*4730*/  @!P2 FSEL R7, R7, -127, P3 ;  /* 0xc2fe00000707a808 */ /* 0x000fc40001800000 */
[----:B------:R-:W-:Y:S02]  /*4740*/  FSETP.GEU.AND P2, PT, R4, 127, PT ;  /* 0x42fe00000400780b */ /* 0x000fe40003f4e000 */
[----:B---3--:R-:W-:Y:S01]  /*4750*/  LOP3.LUT R10, R10, 0xffff, RZ, 0xc0, !PT ;  /* 0x0000ffff0a0a7812 */ /* 0x008fe200078ec0ff */
[----:B------:R2:W3:Y:S01]  /*4760*/  F2I.S16.TRUNC.NTZ R13, R8 ;  /* 0x00000008000d7305 */ /* 0x0004e2000020e900 */
[----:B------:R-:W-:Y:S02]  /*4770*/  @!P1 FSEL R3, R3, -127, P6 ;  /* 0xc2fe000003039808 */ /* 0x000fe40003000000 */
[----:B------:R-:W-:Y:S02]  /*4780*/  FSETP.NAN.AND P1, PT, R9, R9, PT ;  /* 0x000000090900720b */ /* 0x000fe40003f28000 */
[----:B0-----:R-:W-:Y:S02]  /*4790*/  LOP3.LUT R9, R12, 0xffff, RZ, 0xc0, !PT ;  /* 0x0000ffff0c097812 */ /* 0x001fe400078ec0ff */
[----:B------:R-:W-:Y:S01]  /*47a0*/  @P4 SEL R10, R10, 0x7f, P5 ;  /* 0x0000007f0a0a4807 */ /* 0x000fe20002800000 */
[----:B------:R-:W0:Y:S01]  /*47b0*/  F2I.S16.TRUNC.NTZ R15, R6 ;  /* 0x00000006000f7305 */ /* 0x000e22000020e900 */
[----:B------:R-:W-:-:S02]  /*47c0*/  FSETP.NAN.AND P3, PT, R4, R4, PT ;  /* 0x000000040400720b */ /* 0x000fc40003f68000 */
[----:B------:R-:W-:Y:S02]  /*47d0*/  FSETP.GEU.AND P4, PT, R8, 127, PT ;  /* 0x42fe00000800780b */ /* 0x000fe40003f8e000 */
[----:B------:R-:W-:Y:S02]  /*47e0*/  @P0 SEL R9, R9, 0x7f, P1 ;  /* 0x0000007f09090807 */ /* 0x000fe40000800000 */
[----:B-1----:R-:W-:Y:S01]  /*47f0*/  LOP3.LUT R14, R14, 0xffff, RZ, 0xc0, !PT ;  /* 0x0000ffff0e0e7812 */ /* 0x002fe200078ec0ff */
[----:B------:R-:W1:Y:S01]  /*4800*/  F2I.S16.TRUNC.NTZ R16, R5 ;  /* 0x0000000500107305 */ /* 0x000e62000020e900 */
[----:B------:R-:W-:Y:S02]  /*4810*/  FSETP.GEU.AND P0, PT, R6, 127, PT ;  /* 0x42fe00000600780b */ /* 0x000fe40003f0e000 */
[----:B------:R-:W-:Y:S02]  /*4820*/  FSETP.GEU.AND P1, PT, R5, 127, PT ;  /* 0x42fe00000500780b */ /* 0x000fe40003f2e000 */
[----:B------:R-:W-:-:S02]  /*4830*/  @P2 SEL R14, R14, 0x7f, P3 ;  /* 0x0000007f0e0e2807 */ /* 0x000fc40001800000 */
[----:B------:R-:W-:Y:S01]  /*4840*/  FSETP.GEU.AND P2, PT, R3, 127, PT ;  /* 0x42fe00000300780b */ /* 0x000fe20003f4e000 */
[----:B------:R-:W4:Y:S01]  /*4850*/  F2I.S16.TRUNC.NTZ R11, R3 ;  /* 0x00000003000b7305 */ /* 0x000f22000020e900 */
[----:B------:R-:W-:Y:S02]  /*4860*/  FSETP.GEU.AND P3, PT, R7, 127, PT ;  /* 0x42fe00000700780b */ /* 0x000fe40003f6e000 */
[----:B------:R-:W-:Y:S01]  /*4870*/  FSETP.NAN.AND P5, PT, R8, R8, PT ;  /* 0x000000080800720b */ /* 0x000fe20003fa8000 */
[----:B--2---:R-:W-:Y:S01]  /*4880*/  IMAD R8, R17, 0xc00, R64 ;  /* 0x00000c0011087824 */ /* 0x004fe200078e0240 */
[----:B---3--:R-:W-:Y:S02]  /*4890*/  LOP3.LUT R13, R13, 0xffff, RZ, 0xc0, !PT ;  /* 0x0000ffff0d0d7812 */ /* 0x008fe400078ec0ff */
[----:B------:R-:W-:Y:S01]  /*48a0*/  FSETP.NAN.AND P6, PT, R6, R6, PT ;  /* 0x000000060600720b */ /* 0x000fe20003fc8000 */
[----:B------:R-:W2:Y:S01]  /*48b0*/  F2I.S16.TRUNC.NTZ R4, R7 ;  /* 0x0000000700047305 */ /* 0x000ea2000020e900 */
[----:B0-----:R-:W-:-:S02]  /*48c0*/  LOP3.LUT R15, R15, 0xffff, RZ, 0xc0, !PT ;  /* 0x0000ffff0f0f7812 */ /* 0x001fc400078ec0ff */
[----:B------:R-:W-:Y:S02]  /*48d0*/  @P4 SEL R13, R13, 0x7f, P5 ;  /* 0x0000007f0d0d4807 */ /* 0x000fe40002800000 */
[----:B------:R-:W-:Y:S02]  /*48e0*/  FSETP.NAN.AND P4, PT, R5, R5, PT ;  /* 0x000000050500720b */ /* 0x000fe40003f88000 */
[----:B-1----:R-:W-:Y:S02]  /*48f0*/  LOP3.LUT R16, R16, 0xffff, RZ, 0xc0, !PT ;  /* 0x0000ffff10107812 */ /* 0x002fe400078ec0ff */
[----:B------:R-:W-:Y:S02]  /*4900*/  FSETP.NAN.AND P5, PT, R3, R3, PT ;  /* 0x000000030300720b */ /* 0x000fe40003fa8000 */
[----:B------:R-:W-:Y:S02]  /*4910*/  @P0 SEL R15, R15, 0x7f, P6 ;  /* 0x0000007f0f0f0807 */ /* 0x000fe40003000000 */
[----:B----4-:R-:W-:-:S02]  /*4920*/  LOP3.LUT R11, R11, 0xffff, RZ, 0xc0, !PT ;  /* 0x0000ffff0b0b7812 */ /* 0x010fc400078ec0ff */
[----:B------:R-:W-:Y:S02]  /*4930*/  FSETP.NAN.AND P6, PT, R7, R7, PT ;  /* 0x000000070700720b */ /* 0x000fe40003fc8000 */
[----:B--2---:R-:W-:Y:S01]  /*4940*/  LOP3.LUT R4, R4, 0xffff, RZ, 0xc0, !PT ;  /* 0x0000ffff04047812 */ /* 0x004fe200078ec0ff */
[----:B------:R-:W-:Y:S01]  /*4950*/  CS2R R6, SRZ ;  /* 0x0000000000067805 */ /* 0x000fe2000001ff00 */
[----:B------:R-:W-:Y:S02]  /*4960*/  @P1 SEL R16, R16, 0x7f, P4 ;  /* 0x0000007f10101807 */ /* 0x000fe40002000000 */
[----:B------:R-:W-:Y:S02]  /*4970*/  ISETP.LT.U32.AND P0, PT, R64, 0xc00, PT ;  /* 0x00000c004000780c */ /* 0x000fe40003f01070 */
[----:B------:R-:W-:Y:S02]  /*4980*/  PLOP3.LUT P1, PT, PT, PT, UP1, 0x40, 0x0 ;  /* 0x000000000000781c */ /* 0x000fe40003f2e818 */
[----:B------:R-:W-:-:S02]  /*4990*/  @P2 SEL R11, R11, 0x7f, P5 ;  /* 0x0000007f0b0b2807 */ /* 0x000fc40002800000 */
[----:B------:R-:W-:Y:S02]  /*49a0*/  @P3 SEL R4, R4, 0x7f, P6 ;  /* 0x0000007f04043807 */ /* 0x000fe40003000000 */
[----:B------:R-:W-:Y:S02]  /*49b0*/  PRMT R10, R9, 0x3340, R10 ;  /* 0x00003340090a7816 */ /* 0x000fe4000000000a */
[----:B------:R-:W-:Y:S02]  /*49c0*/  PRMT R13, R14, 0x3340, R13 ;  /* 0x000033400e0d7816 */ /* 0x000fe4000000000d */
[----:B------:R-:W-:Y:S02]  /*49d0*/  PLOP3.LUT P2, PT, PT, PT, UP1, 0x80, 0x0 ;  /* 0x000000000000781c */ /* 0x000fe40003f4f018 */
[----:B------:R-:W-:Y:S02]  /*49e0*/  PLOP3.LUT P2, PT, PT, PT, UP1, 0x80, 0x0 ;  /* 0x000000000000781c */ /* 0x000fe40003f4f018 */
[----:B------:R-:W-:-:S02]  /*49f0*/  ISETP.LT.U32.AND.EX P0, PT, RZ, RZ, P1, P0 ;  /* 0x000000ffff00720c */ /* 0x000fc40000f01100 */
[----:B------:R-:W-:Y:S02]  /*4a00*/  PRMT R15, R16, 0x3340, R15 ;  /* 0x00003340100f7816 */ /* 0x000fe4000000000f */
[----:B------:R-:W-:Y:S02]  /*4a10*/  PRMT R4, R11, 0x3340, R4 ;  /* 0x000033400b047816 */ /* 0x000fe40000000004 */
[----:B------:R-:W-:Y:S02]  /*4a20*/  PRMT R16, R10, 0x5410, R13 ;  /* 0x000054100a107816 */ /* 0x000fe4000000000d */
[C---:B------:R-:W-:Y:S02]  /*4a30*/  IADD3 R10, P1, R2.reuse, c[0x0][0x1c0], RZ ;  /* 0x00007000020a7a10 */ /* 0x040fe40007f3e0ff */
[----:B------:R-:W-:Y:S02]  /*4a40*/  PRMT R17, R15, 0x5410, R4 ;  /* 0x000054100f117816 */ /* 0x000fe40000000004 */
[----:B------:R-:W-:Y:S01]  /*4a50*/  CS2R R4, SRZ ;  /* 0x0000000000047805 */ /* 0x000fe2000001ff00 */
[----:B------:R-:W-:Y:S01]  /*4a60*/  LEA.HI.X.SX32 R11, R2, c[0x0][0x1c4], 0x1, P1 ;  /* 0x00007100020b7a11 */ /* 0x000fe200008f0eff */
[----:B------:R-:W-:-:S04]  /*4a70*/  IMAD.WIDE R2, R8, R49, c[0x0][0x1a8] ;  /* 0x00006a0008027625 */ /* 0x000fc800078e0231 */
[----:B------:R0:W-:Y:S04]  /*4a80*/  @!P2 STG.E.64 [R10.64], R16 ;  /* 0x000000100a00a986 */ /* 0x0001e8000c101b0a */
[----:B------:R-:W2:Y:S02]  /*4a90*/  @P0 LDG.E.EF.128 R4, [R2.64] ;  /* 0x0000000a02040981 */ /* 0x000ea4000c0e1d00 */
[C---:B--2---:R-:W-:Y:S01]  /*4aa0*/  IMAD.U32 R9, R4.reuse, 0x10000, RZ ;  /* 0x0001000004097824 */ /* 0x044fe200078e00ff */
[----:B------:R-:W-:Y:S01]  /*4ab0*/  PRMT R4, R4, 0x7632, R4 ;  /* 0x0000763204047816 */ /* 0x000fe20000000004 */
[C---:B------:R-:W-:Y:S01]  /*4ac0*/  IMAD.U32 R13, R6.reuse, 0x10000, RZ ;  /* 0x00010000060d7824 */ /* 0x040fe200078e00ff */
[----:B------:R-:W-:Y:S01]  /*4ad0*/  PRMT R6, R6, 0x7632, R6 ;  /* 0x0000763206067816 */ /* 0x000fe20000000006 */
[C---:B------:R-:W-:Y:S01]  /*4ae0*/  FMUL R12, R0.reuse, R9 ;  /* 0x00000009000c7220 */ /* 0x040fe20000400000 */
[C---:B------:R-:W-:Y:S01]  /*4af0*/  IMAD.U32 R9, R5.reuse, 0x10000, RZ ;  /* 0x0001000005097824 */ /* 0x040fe200078e00ff */
[----:B------:R-:W-:Y:S01]  /*4b00*/  FMUL R13, R0, R13 ;  /* 0x0000000d000d7220 */ /* 0x000fe20000400000 */
[----:B------:R-:W-:Y:S01]  /*4b10*/  IMAD.U32 R3, R4, 0x10000, RZ ;  /* 0x0001000004037824 */ /* 0x000fe200078e00ff */
[----:B------:R-:W-:Y:S01]  /*4b20*/  PRMT R5, R5, 0x7632, R5 ;  /* 0x0000763205057816 */ /* 0x000fe20000000005 */
[C---:B------:R-:W-:Y:S01]  /*4b30*/  FMUL R14, R0.reuse, R9 ;  /* 0x00000009000e7220 */ /* 0x040fe20000400000 */
[----:B------:R-:W1:Y:S01]  /*4b40*/  FRND R12, R12 ;  /* 0x0000000c000c7307 */ /* 0x000e620000201000 */
[----:B------:R-:W-:Y:S01]  /*4b50*/  FMUL R2, R0, R3 ;  /* 0x0000000300027220 */ /* 0x000fe20000400000 */
[C---:B------:R-:W-:Y:S01]  /*4b60*/  IMAD.U32 R9, R7.reuse, 0x10000, RZ ;  /* 0x0001000007097824 */ /* 0x040fe200078e00ff */
[----:B------:R-:W-:Y:S01]  /*4b70*/  PRMT R7, R7, 0x7632, R7 ;  /* 0x0000763207077816 */ /* 0x000fe20000000007 */
[----:B------:R-:W-:-:S02]  /*4b80*/  IMAD.U32 R5, R5, 0x10000, RZ ;  /* 0x0001000005057824 */ /* 0x000fc400078e00ff */
[----:B------:R-:W-:Y:S01]  /*4b90*/  FMUL R9, R0, R9 ;  /* 0x0000000900097220 */ /* 0x000fe20000400000 */
[----:B------:R-:W-:Y:S01]  /*4ba0*/  IMAD.U32 R3, R6, 0x10000, RZ ;  /* 0x0001000006037824 */ /* 0x000fe200078e00ff */
[----:B------:R-:W2:Y:S01]  /*4bb0*/  FRND R14, R14 ;  /* 0x0000000e000e7307 */ /* 0x000ea20000201000 */
[C---:B------:R-:W-:Y:S01]  /*4bc0*/  FMUL R5, R0.reuse, R5 ;  /* 0x0000000500057220 */ /* 0x040fe20000400000 */
[----:B------:R-:W-:Y:S01]  /*4bd0*/  IMAD.U32 R7, R7, 0x10000, RZ ;  /* 0x0001000007077824 */ /* 0x000fe200078e00ff */
[----:B------:R-:W-:-:S03]  /*4be0*/  FMUL R3, R0, R3 ;  /* 0x0000000300037220 */ /* 0x000fc60000400000 */
[----:B------:R-:W-:Y:S02]  /*4bf0*/  FMUL R7, R0, R7 ;  /* 0x0000000700077220 */ /* 0x000fe40000400000 */
[----:B------:R-:W3:Y:S01]  /*4c00*/  FRND R13, R13 ;  /* 0x0000000d000d7307 */ /* 0x000ee20000201000 */
[C---:B-1----:R-:W-:Y:S02]  /*4c10*/  FSETP.GT.AND P2, PT, R12.reuse, -127, PT ;  /* 0xc2fe00000c00780b */ /* 0x042fe40003f44000 */
[----:B------:R-:W-:-:S05]  /*4c20*/  FSETP.NAN.AND P4, PT, R12, R12, PT ;  /* 0x0000000c0c00720b */ /* 0x000fca0003f88000 */
[----:B------:R-:W1:Y:S01]  /*4c30*/  FRND R2, R2 ;  /* 0x0000000200027307 */ /* 0x000e620000201000 */
[----:B--2---:R-:W-:-:S05]  /*4c40*/  FSETP.GT.AND P3, PT, R14, -127, PT ;  /* 0xc2fe00000e00780b */ /* 0x004fca0003f64000 */
[----:B------:R-:W-:Y:S02]  /*4c50*/  @!P2 FSEL R12, R12, -127, P4 ;  /* 0xc2fe00000c0ca808 */ /* 0x000fe40002000000 */
[----:B------:R-:W2:Y:S01]  /*4c60*/  FRND R9, R9 ;  /* 0x0000000900097307 */ /* 0x000ea20000201000 */
[----:B---3--:R-:W-:Y:S02]  /*4c70*/  FSETP.GT.AND P1, PT, R13, -127, PT ;  /* 0xc2fe00000d00780b */ /* 0x008fe40003f24000 */
[----:B------:R-:W-:-:S04]  /*4c80*/  FSETP.NAN.AND P4, PT, R14, R14, PT ;  /* 0x0000000e0e00720b */ /* 0x000fc80003f88000 */
[----:B------:R-:W-:Y:S01]  /*4c90*/  @!P3 FSEL R14, R14, -127, P4 ;  /* 0xc2fe00000e0eb808 */ /* 0x000fe20002000000 */
[----:B------:R-:W3:Y:S01]  /*4ca0*/  FRND R5, R5 ;  /* 0x0000000500057307 */ /* 0x000ee20000201000 */
[----:B-1----:R-:W-:Y:S02]  /*4cb0*/  FSETP.GT.AND P2, PT, R2, -127, PT ;  /* 0xc2fe00000200780b */ /* 0x002fe40003f44000 */
[----:B------:R-:W-:-:S04]  /*4cc0*/  FSETP.NAN.AND P4, PT, R13, R13, PT ;  /* 0x0000000d0d00720b */ /* 0x000fc80003f88000 */
[----:B------:R-:W-:Y:S01]  /*4cd0*/  @!P1 FSEL R13, R13, -127, P4 ;  /* 0xc2fe00000d0d9808 */ /* 0x000fe20002000000 */
[----:B------:R-:W1:Y:S01]  /*4ce0*/  FRND R3, R3 ;  /* 0x0000000300037307 */ /* 0x000e620000201000 */
[----:B------:R-:W-:Y:S02]  /*4cf0*/  FSETP.NAN.AND P1, PT, R2, R2, PT ;  /* 0x000000020200720b */ /* 0x000fe40003f28000 */
[----:B--2---:R-:W-:-:S03]  /*4d00*/  FSETP.GT.AND P3, PT, R9, -127, PT ;  /* 0xc2fe00000900780b */ /* 0x004fc60003f64000 */
[----:B------:R-:W-:Y:S02]  /*4d10*/  @!P2 FSEL R2, R2, -127, P1 ;  /* 0xc2fe00000202a808 */ /* 0x000fe40000800000 */
[----:B------:R-:W2:Y:S01]  /*4d20*/  FRND R7, R7 ;  /* 0x0000000700077307 */ /* 0x000ea20000201000 */
[----:B---3--:R-:W-:Y:S02]  /*4d30*/  FSETP.GT.AND P1, PT, R5, -127, PT ;  /* 0xc2fe00000500780b */ /* 0x008fe40003f24000 */
[----:B------:R-:W-:Y:S02]  /*4d40*/  FSETP.NAN.AND P2, PT, R9, R9, PT ;  /* 0x000000090900720b */ /* 0x000fe40003f48000 */
[----:B------:R-:W-:-:S03]  /*4d50*/  FSETP.NAN.AND P5, PT, R5, R5, PT ;  /* 0x000000050500720b */ /* 0x000fc60003fa8000 */
[----:B------:R-:W3:Y:S01]  /*4d60*/  F2I.S16.TRUNC.NTZ R0, R2 ;  /* 0x0000000200007305 */ /* 0x000ee2000020e900 */
[----:B------:R-:W-:Y:S02]  /*4d70*/  @!P3 FSEL R9, R9, -127, P2 ;  /* 0xc2fe00000909b808 */ /* 0x000fe40001000000 */
[----:B-1----:R-:W-:Y:S02]  /*4d80*/  FSETP.GT.AND P4, PT, R3, -127, PT ;  /* 0xc2fe00000300780b */ /* 0x002fe40003f84000 */
[----:B------:R-:W-:Y:S02]  /*4d90*/  FSETP.GEU.AND P2, PT, R2, 127, PT ;  /* 0x42fe00000200780b */ /* 0x000fe40003f4e000 */
[----:B------:R-:W-:Y:S01]  /*4da0*/  @!P1 FSEL R5, R5, -127, P5 ;  /* 0xc2fe000005059808 */ /* 0x000fe20002800000 */
[----:B------:R-:W0:Y:S01]  /*4db0*/  F2I.S16.TRUNC.NTZ R4, R12 ;  /* 0x0000000c00047305 */ /* 0x000e22000020e900 */
[----:B--2---:R-:W-:Y:S02]  /*4dc0*/  FSETP.GT.AND P1, PT, R7, -127, PT ;  /* 0xc2fe00000700780b */ /* 0x004fe40003f24000 */
[----:B------:R-:W-:-:S02]  /*4dd0*/  FSETP.GEU.AND P5, PT, R12, 127, PT ;  /* 0x42fe00000c00780b */ /* 0x000fc40003fae000 */
[----:B------:R-:W-:Y:S02]  /*4de0*/  FSETP.NAN.AND P3, PT, R2, R2, PT ;  /* 0x000000020200720b */ /* 0x000fe40003f68000 */
[C---:B------:R-:W-:Y:S01]  /*4df0*/  FSETP.NAN.AND P6, PT, R3.reuse, R3, PT ;  /* 0x000000030300720b */ /* 0x040fe20003fc8000 */
[----:B------:R-:W1:Y:S01]  /*4e00*/  F2I.S16.TRUNC.NTZ R6, R14 ;  /* 0x0000000e00067305 */ /* 0x000e62000020e900 */
[----:B---3--:R-:W-:Y:S02]  /*4e10*/  LOP3.LUT R0, R0, 0xffff, RZ, 0xc0, !PT ;  /* 0x0000ffff00007812 */ /* 0x008fe400078ec0ff */
[----:B------:R-:W-:Y:S02]  /*4e20*/  @!P4 FSEL R3, R3, -127, P6 ;  /* 0xc2fe00000303c808 */ /* 0x000fe40003000000 */
[----:B------:R-:W-:Y:S02]  /*4e30*/  @P2 SEL R0, R0, 0x7f, P3 ;  /* 0x0000007f00002807 */ /* 0x000fe40001800000 */
[----:B------:R-:W-:Y:S01]  /*4e40*/  FSETP.NAN.AND P3, PT, R7, R7, PT ;  /* 0x000000070700720b */ /* 0x000fe20003f68000 */
[----:B------:R1:W2:Y:S01]  /*4e50*/  F2I.S16.TRUNC.NTZ R2, R5 ;  /* 0x0000000500027305 */ /* 0x0002a2000020e900 */
[----:B------:R-:W-:-:S02]  /*4e60*/  FSETP.NAN.AND P6, PT, R12, R12, PT ;  /* 0x0000000c0c00720b */ /* 0x000fc40003fc8000 */
[----:B------:R-:W-:Y:S02]  /*4e70*/  FSETP.GEU.AND P2, PT, R14, 127, PT ;  /* 0x42fe00000e00780b */ /* 0x000fe40003f4e000 */
[----:B0-----:R-:W-:Y:S02]  /*4e80*/  LOP3.LUT R11, R4, 0xffff, RZ, 0xc0, !PT ;  /* 0x0000ffff040b7812 */ /* 0x001fe400078ec0ff */
[----:B------:R-:W-:Y:S01]  /*4e90*/  FSETP.GEU.AND P4, PT, R5, 127, PT ;  /* 0x42fe00000500780b */ /* 0x000fe20003f8e000 */
[----:B------:R-:W0:Y:S01]  /*4ea0*/  F2I.S16.TRUNC.NTZ R4, R3 ;  /* 0x0000000300047305 */ /* 0x000e22000020e900 */
[----:B------:R-:W-:Y:S02]  /*4eb0*/  @!P1 FSEL R7, R7, -127, P3 ;  /* 0xc2fe000007079808 */ /* 0x000fe40001800000 */
[----:B------:R-:W-:Y:S02]  /*4ec0*/  @P5 SEL R11, R11, 0x7f, P6 ;  /* 0x0000007f0b0b5807 */ /* 0x000fe40003000000 */
[----:B------:R-:W-:-:S02]  /*4ed0*/  FSETP.NAN.AND P5, PT, R5, R5, PT ;  /* 0x000000050500720b */ /* 0x000fc40003fa8000 */
[----:B-1----:R-:W-:Y:S01]  /*4ee0*/  LOP3.LUT R5, R6, 0xffff, RZ, 0xc0, !PT ;  /* 0x0000ffff06057812 */ /* 0x002fe200078ec0ff */
[----:B------:R-:W1:Y:S01]  /*4ef0*/  F2I.S16.TRUNC.NTZ R10, R13 ;  /* 0x0000000d000a7305 */ /* 0x000e62000020e900 */
[----:B------:R-:W-:Y:S02]  /*4f00*/  FSETP.NAN.AND P6, PT, R14, R14, PT ;  /* 0x0000000e0e00720b */ /* 0x000fe40003fc8000 */
[----:B------:R-:W-:Y:S02]  /*4f10*/  FSETP.GEU.AND P3, PT, R3, 127, PT ;  /* 0x42fe00000300780b */ /* 0x000fe40003f6e000 */
[----:B--2---:R-:W-:Y:S02]  /*4f20*/  LOP3.LUT R2, R2, 0xffff, RZ, 0xc0, !PT ;  /* 0x0000ffff02027812 */ /* 0x004fe400078ec0ff */
[----:B------:R-:W-:Y:S01]  /*4f30*/  @P2 SEL R5, R5, 0x7f, P6 ;  /* 0x0000007f05052807 */ /* 0x000fe20003000000 */
[----:B------:R-:W2:Y:S01]  /*4f40*/  F2I.S16.TRUNC.NTZ R15, R9 ;  /* 0x00000009000f7305 */ /* 0x000ea2000020e900 */
[----:B------:R-:W-:-:S02]  /*4f50*/  @P4 SEL R2, R2, 0x7f, P5 ;  /* 0x0000007f02024807 */ /* 0x000fc40002800000 */
[----:B------:R-:W-:Y:S02]  /*4f60*/  FSETP.GEU.AND P2, PT, R13, 127, PT ;  /* 0x42fe00000d00780b */ /* 0x000fe40003f4e000 */
[----:B------:R-:W-:Y:S02]  /*4f70*/  FSETP.GEU.AND P6, PT, R9, 127, PT ;  /* 0x42fe00000900780b */ /* 0x000fe40003fce000 */
[----:B------:R-:W-:Y:S01]  /*4f80*/  FSETP.GEU.AND P4, PT, R7, 127, PT ;  /* 0x42fe00000700780b */ /* 0x000fe20003f8e000 */
[----:B------:R-:W3:Y:S01]  /*4f90*/  F2I.S16.TRUNC.NTZ R6, R7 ;  /* 0x0000000700067305 */ /* 0x000ee2000020e900 */
[----:B------:R-:W-:Y:S02]  /*4fa0*/  FSETP.NAN.AND P1, PT, R3, R3, PT ;  /* 0x000000030300720b */ /* 0x000fe40003f28000 */
[----:B0-----:R-:W-:Y:S02]  /*4fb0*/  LOP3.LUT R4, R4, 0xffff, RZ, 0xc0, !PT ;  /* 0x0000ffff04047812 */ /* 0x001fe400078ec0ff */
[----:B------:R-:W-:-:S02]  /*4fc0*/  FSETP.NAN.AND P5, PT, R13, R13, PT ;  /* 0x0000000d0d00720b */ /* 0x000fc40003fa8000 */
[----:B------:R-:W-:Y:S02]  /*4fd0*/  @P3 SEL R4, R4, 0x7f, P1 ;  /* 0x0000007f04043807 */ /* 0x000fe40000800000 */
[----:B------:R-:W-:Y:S02]  /*4fe0*/  FSETP.NAN.AND P1, PT, R9, R9, PT ;  /* 0x000000090900720b */ /* 0x000fe40003f28000 */
[----:B------:R-:W-:Y:S02]  /*4ff0*/  FSETP.NAN.AND P3, PT, R7, R7, PT ;  /* 0x000000070700720b */ /* 0x000fe40003f68000 */
[----:B-1----:R-:W-:Y:S02]  /*5000*/  LOP3.LUT R3, R10, 0xffff, RZ, 0xc0, !PT ;  /* 0x0000ffff0a037812 */ /* 0x002fe400078ec0ff */
[----:B--2---:R-:W-:Y:S02]  /*5010*/  LOP3.LUT R15, R15, 0xffff, RZ, 0xc0, !PT ;  /* 0x0000ffff0f0f7812 */ /* 0x004fe400078ec0ff */
[----:B---3--:R-:W-:-:S02]  /*5020*/  LOP3.LUT R6, R6, 0xffff, RZ, 0xc0, !PT ;  /* 0x0000ffff06067812 */ /* 0x008fc400078ec0ff */
[----:B------:R-:W-:Y:S02]  /*5030*/  @P2 SEL R3, R3, 0x7f, P5 ;  /* 0x0000007f03032807 */ /* 0x000fe40002800000 */
[----:B------:R-:W-:Y:S02]  /*5040*/  @P6 SEL R15, R15, 0x7f, P1 ;  /* 0x0000007f0f0f6807 */ /* 0x000fe40000800000 */
[----:B------:R-:W-:Y:S02]  /*5050*/  @P4 SEL R6, R6, 0x7f, P3 ;  /* 0x0000007f06064807 */ /* 0x000fe40001800000 */
[----:B------:R-:W-:Y:S02]  /*5060*/  PRMT R0, R11, 0x3340, R0 ;  /* 0x000033400b007816 */ /* 0x000fe40000000000 */
[----:B------:R-:W-:Y:S02]  /*5070*/  PRMT R5, R5, 0x3340, R2 ;  /* 0x0000334005057816 */ /* 0x000fe40000000002 */
[----:B------:R-:W-:-:S02]  /*5080*/  PRMT R7, R3, 0x3340, R4 ;  /* 0x0000334003077816 */ /* 0x000fc40000000004 */
[----:B------:R-:W-:Y:S02]  /*5090*/  IADD3 R2, P1, R8, c[0x0][0x1c0], RZ ;  /* 0x0000700008027a10 */ /* 0x000fe40007f3e0ff */
[----:B------:R-:W-:Y:S02]  /*50a0*/  PRMT R6, R15, 0x3340, R6 ;  /* 0x000033400f067816 */ /* 0x000fe40000000006 */
[----:B------:R-:W-:Y:S02]  /*50b0*/  PRMT R4, R0, 0x5410, R5 ;  /* 0x0000541000047816 */ /* 0x000fe40000000005 */
[----:B------:R-:W-:Y:S02]  /*50c0*/  LEA.HI.X.SX32 R3, R8, c[0x0][0x1c4], 0x1, P1 ;  /* 0x0000710008037a11 */ /* 0x000fe400008f0eff */
[----:B------:R-:W-:Y:S01]  /*50d0*/  PRMT R5, R7, 0x5410, R6 ;  /* 0x0000541007057816 */ /* 0x000fe20000000006 */
[----:B------:R-:W-:Y:S06]  /*50e0*/  @!P0 EXIT ;  /* 0x000000000000894d */ /* 0x000fec0003800000 */
[----:B------:R-:W-:Y:S01]  /*50f0*/  STG.E.64 [R2.64], R4 ;  /* 0x0000000402007986 */ /* 0x000fe2000c101b0a */
[----:B------:R-:W-:Y:S05]  /*5100*/  EXIT ;  /* 0x000000000000794d */ /* 0x000fea0003800000 */
.L_x_4:
[----:B------:R-:W-:-:S00]  /*5110*/  BRA `(.L_x_4) ;  /* 0xfffffff000007947 */ /* 0x000fc0000383ffff */
[----:B------:R-:W-:-:S00]  /*5120*/  NOP ;  /* 0x0000000000007918 */ /* 0x000fc00000000000 */
        /* <DEDUP_REMOVED lines=13> */
.L_x_5:


//--------------------- .nv.global.init           --------------------------
	.section	.nv.global.init,"aw",@progbits
.nv.global.init:
	.type		_$_str,@object
	.size		_$_str,(.L_0 - _$_str)
_$_str:
        /*0000*/ 	.byte	0x5f, 0x5f, 0x43, 0x55, 0x44, 0x41, 0x5f, 0x46, 0x54, 0x5a, 0x00
.L_0:


//--------------------- .nv.shared.triton_red_fused__to_copy_add_amax_amin_clamp_mul_native_layer_norm_reciprocal_10 --------------------------
	.section	.nv.shared.triton_red_fused__to_copy_add_amax_amin_clamp_mul_native_layer_norm_reciprocal_10,"aw",@nobits
	.sectionflags	@""
	.align	16
